// auto-generated by cutlass_sweep.fmha — config: {"arch": "sm_90", "direction": "fwd", "dtype": "e4m3", "head_dim": 192, "mask": "none", "schedule": "cooperative", "tile_kv": 64, "tile_q": 128}
#include "cutlass/cutlass.h"
#include "cute/tensor.hpp"
#include "cutlass/device_kernel.h"
#include "cutlass/kernel_hardware_info.h"
#include "88_hopper_fmha/collective/fmha_fusion.hpp"
#include "88_hopper_fmha/kernel/fmha_kernel_builder.hpp"

using namespace cute;
using Element = cutlass::float_e4m3_t;
using TileShape = Shape<_128, _64, _192>;
using StrideQ = cute::tuple<int, _1, cute::tuple<int, int>>;
using StrideK = cute::tuple<int, _1, cute::tuple<int, int>>;
using StrideV = cute::tuple<cute::_1, int, cute::tuple<int, int>>;

using Kernel = typename cutlass::fmha::kernel::FmhaBuilder<
    Element, float, float,
    TileShape, StrideQ, StrideK, StrideV,
    cutlass::fmha::collective::DefaultFusion,
    cutlass::gemm::KernelTmaWarpSpecializedCooperative
  >::Kernel;

auto* _anchor = &cutlass::device_kernel<Kernel>;


// ===== COMPILED SASS (sm_90a) =====

	.target	sm_90a

	.elftype	@"ET_EXEC"


//--------------------- .note.nv.tkinfo           --------------------------
	.section	.note.nv.tkinfo,"",@"SHT_NOTE"
	.sectionflags	@"SHF_NOTE_NV_TKINFO"
	.tkinfo
        /*0018*/ 	.word	0x00000002
        /*0030*/ 	.string	""
        /*0030*/ 	.string	"ptxas"
        /*0030*/ 	.string	"Cuda compilation tools, release 13.0, V13.0.88"
        /*0030*/ 	.string	"Build cuda_13.0.r13.0/compiler.36424714_0"
        /*0030*/ 	.string	"-arch sm_90a -m 64 "



//--------------------- .note.nv.cuinfo           --------------------------
	.section	.note.nv.cuinfo,"",@"SHT_NOTE"
	.sectionflags	@"SHF_NOTE_NV_CUINFO"
        /*0018*/ 	.short	0x0002
        /*001a*/ 	.short	0x005a
        /*001c*/ 	.short	0x0082
	.zero		2


//--------------------- .nv.info                  --------------------------
	.section	.nv.info,"",@"SHT_CUDA_INFO"
	.align	4


	//----- nvinfo : EIATTR_REGCOUNT
	.align		4
        /*0000*/ 	.byte	0x04, 0x2f
        /*0002*/ 	.short	(.L_16 - .L_15)
	.align		4
.L_15:
        /*0004*/ 	.word	index@(_ZN7cutlass13device_kernelINS_4fmha6kernel28FmhaKernelTmaWarpSpecializedINS1_10collective30FmhaMainloopTmaWarpSpecializedINS_12float_e4m3_tEffN4cute5tupleIJNS7_1CILi128EEENS9_ILi64EEENS9_ILi192EEEEEENS8_IJiNS9_ILi1EEENS8_IJiiEEEEEESG_NS8_IJSE_iSF_EEENS4_13DefaultFusionEJEEENS4_15FmhaFwdEpilogueIS6_fNS8_IJSB_SC_SB_EEEEENS2_23IndividualTileSchedulerEJEEEEEvNT_6ParamsE)
        /*0008*/ 	.word	0x000000a8


	//----- nvinfo : EIATTR_FRAME_SIZE
	.align		4
.L_16:
        /*000c*/ 	.byte	0x04, 0x11
        /*000e*/ 	.short	(.L_18 - .L_17)
	.align		4
.L_17:
        /*0010*/ 	.word	index@($__internal_0_$__cuda_sm20_rcp_rn_f32_slowpath)
        /*0014*/ 	.word	0x00000000


	//----- nvinfo : EIATTR_FRAME_SIZE
	.align		4
.L_18:
        /*0018*/ 	.byte	0x04, 0x11
        /*001a*/ 	.short	(.L_20 - .L_19)
	.align		4
.L_19:
        /*001c*/ 	.word	index@(_ZN7cutlass13device_kernelINS_4fmha6kernel28FmhaKernelTmaWarpSpecializedINS1_10collective30FmhaMainloopTmaWarpSpecializedINS_12float_e4m3_tEffN4cute5tupleIJNS7_1CILi128EEENS9_ILi64EEENS9_ILi192EEEEEENS8_IJiNS9_ILi1EEENS8_IJiiEEEEEESG_NS8_IJSE_iSF_EEENS4_13DefaultFusionEJEEENS4_15FmhaFwdEpilogueIS6_fNS8_IJSB_SC_SB_EEEEENS2_23IndividualTileSchedulerEJEEEEEvNT_6ParamsE)
        /*0020*/ 	.word	0x00000000


	//----- nvinfo : EIATTR_MIN_STACK_SIZE
	.align		4
.L_20:
        /*0024*/ 	.byte	0x04, 0x12
        /*0026*/ 	.short	(.L_22 - .L_21)
	.align		4
.L_21:
        /*0028*/ 	.word	index@(_ZN7cutlass13device_kernelINS_4fmha6kernel28FmhaKernelTmaWarpSpecializedINS1_10collective30FmhaMainloopTmaWarpSpecializedINS_12float_e4m3_tEffN4cute5tupleIJNS7_1CILi128EEENS9_ILi64EEENS9_ILi192EEEEEENS8_IJiNS9_ILi1EEENS8_IJiiEEEEEESG_NS8_IJSE_iSF_EEENS4_13DefaultFusionEJEEENS4_15FmhaFwdEpilogueIS6_fNS8_IJSB_SC_SB_EEEEENS2_23IndividualTileSchedulerEJEEEEEvNT_6ParamsE)
        /*002c*/ 	.word	0x00000000
.L_22:


//--------------------- .nv.compat                --------------------------
	.section	.nv.compat,"",@"SHT_CUDA_COMPAT_INFO"
	.align	4
        /*0000*/ 	.byte	0x02, 0x09, 0x01, 0x00, 0x02, 0x02, 0x04, 0x00, 0x02, 0x05, 0x05, 0x00, 0x03, 0x07, 0x01, 0x01
        /*0010*/ 	.byte	0x02, 0x03, 0x01, 0x00, 0x02, 0x06, 0x01, 0x00, 0x04, 0x0b, 0x08, 0x00, 0x00, 0x00, 0x00, 0x00
        /*0020*/ 	.byte	0x00, 0x00, 0x00, 0x00


//--------------------- .nv.info._ZN7cutlass13device_kernelINS_4fmha6kernel28FmhaKernelTmaWarpSpecializedINS1_10collective30FmhaMainloopTmaWarpSpecializedINS_12float_e4m3_tEffN4cute5tupleIJNS7_1CILi128EEENS9_ILi64EEENS9_ILi192EEEEEENS8_IJiNS9_ILi1EEENS8_IJiiEEEEEESG_NS8_IJSE_iSF_EEENS4_13DefaultFusionEJEEENS4_15FmhaFwdEpilogueIS6_fNS8_IJSB_SC_SB_EEEEENS2_23IndividualTileSchedulerEJEEEEEvNT_6ParamsE --------------------------
	.section	.nv.info._ZN7cutlass13device_kernelINS_4fmha6kernel28FmhaKernelTmaWarpSpecializedINS1_10collective30FmhaMainloopTmaWarpSpecializedINS_12float_e4m3_tEffN4cute5tupleIJNS7_1CILi128EEENS9_ILi64EEENS9_ILi192EEEEEENS8_IJiNS9_ILi1EEENS8_IJiiEEEEEESG_NS8_IJSE_iSF_EEENS4_13DefaultFusionEJEEENS4_15FmhaFwdEpilogueIS6_fNS8_IJSB_SC_SB_EEEEENS2_23IndividualTileSchedulerEJEEEEEvNT_6ParamsE,"",@"SHT_CUDA_INFO"
	.sectionflags	@""
	.align	4


	//----- nvinfo : EIATTR_CUDA_API_VERSION
	.align		4
        /*0000*/ 	.byte	0x04, 0x37
        /*0002*/ 	.short	(.L_24 - .L_23)
.L_23:
        /*0004*/ 	.word	0x00000082


	//----- nvinfo : EIATTR_KPARAM_INFO
	.align		4
.L_24:
        /*0008*/ 	.byte	0x04, 0x17
        /*000a*/ 	.short	(.L_26 - .L_25)
.L_25:
        /*000c*/ 	.word	0x00000000
        /*0010*/ 	.short	0x0000
        /*0012*/ 	.short	0x0070
        /*0014*/ 	.byte	0x00, 0xf0, 0x01, 0x20


	//----- nvinfo : EIATTR_SPARSE_MMA_MASK
	.align		4
.L_26:
        /*0018*/ 	.byte	0x03, 0x50
        /*001a*/ 	.short	0x0000


	//----- nvinfo : EIATTR_MAXREG_COUNT
	.align		4
        /*001c*/ 	.byte	0x03, 0x1b
        /*001e*/ 	.short	0x00a8


	//----- nvinfo : EIATTR_NUM_BARRIERS
	.align		4
        /*0020*/ 	.byte	0x02, 0x4c
        /*0022*/ 	.byte	0x02
	.zero		1


	//----- nvinfo : EIATTR_EXTERNS
	.align		4
        /*0024*/ 	.byte	0x04, 0x0f
        /*0026*/ 	.short	(.L_28 - .L_27)


	//   ....[0]....
	.align		4
.L_27:
        /*0028*/ 	.word	index@(__assertfail)


	//----- nvinfo : EIATTR_MERCURY_ISA_VERSION
	.align		4
.L_28:
        /*002c*/ 	.byte	0x03, 0x5f
        /*002e*/ 	.short	0x0101


	//----- nvinfo : EIATTR_INT_WARP_WIDE_INSTR_OFFSETS
	.align		4
        /*0030*/ 	.byte	0x04, 0x31
        /*0032*/ 	.short	(.L_30 - .L_29)


	//   ....[0]....
.L_29:
        /*0034*/ 	.word	0x000006f0


	//   ....[1]....
        /*0038*/ 	.word	0x00000700


	//   ....[2]....
        /*003c*/ 	.word	0x00000710


	//   ....[3]....
        /*0040*/ 	.word	0x00000720


	//   ....[4]....
        /*0044*/ 	.word	0x00000790


	//----- nvinfo : EIATTR_COOP_GROUP_MASK_REGIDS
	.align		4
.L_30:
        /*0048*/ 	.byte	0x04, 0x29
        /*004a*/ 	.short	(.L_32 - .L_31)


	//   ....[0]....
.L_31:
        /*004c*/ 	.word	0xffffffff


	//   ....[1]....
        /*0050*/ 	.word	0xffffffff


	//   ....[2]....
        /*0054*/ 	.word	0xffffffff


	//   ....[3]....
        /*0058*/ 	.word	0xffffffff


	//   ....[4]....
        /*005c*/ 	.word	0xffffffff


	//   ....[5]....
        /*0060*/ 	.word	0xffffffff


	//   ....[6]....
        /*0064*/ 	.word	0xffffffff


	//   ....[7]....
        /*0068*/ 	.word	0xffffffff


	//   ....[8]....
        /*006c*/ 	.word	0xffffffff


	//   ....[9]....
        /*0070*/ 	.word	0xffffffff


	//   ....[10]....
        /*0074*/ 	.word	0xffffffff


	//   ....[11]....
        /*0078*/ 	.word	0xffffffff


	//   ....[12]....
        /*007c*/ 	.word	0xffffffff


	//   ....[13]....
        /*0080*/ 	.word	0xffffffff


	//   ....[14]....
        /*0084*/ 	.word	0xffffffff


	//   ....[15]....
        /*0088*/ 	.word	0xffffffff


	//   ....[16]....
        /*008c*/ 	.word	0xffffffff


	//   ....[17]....
        /*0090*/ 	.word	0xffffffff


	//   ....[18]....
        /*0094*/ 	.word	0xffffffff


	//   ....[19]....
        /*0098*/ 	.word	0xffffffff


	//   ....[20]....
        /*009c*/ 	.word	0xffffffff


	//   ....[21]....
        /*00a0*/ 	.word	0xffffffff


	//   ....[22]....
        /*00a4*/ 	.word	0xffffffff


	//   ....[23]....
        /*00a8*/ 	.word	0xffffffff


	//   ....[24]....
        /*00ac*/ 	.word	0xffffffff


	//   ....[25]....
        /*00b0*/ 	.word	0xffffffff


	//   ....[26]....
        /*00b4*/ 	.word	0xffffffff


	//   ....[27]....
        /*00b8*/ 	.word	0xffffffff


	//   ....[28]....
        /*00bc*/ 	.word	0xffffffff


	//   ....[29]....
        /*00c0*/ 	.word	0xffffffff


	//   ....[30]....
        /*00c4*/ 	.word	0xffffffff


	//   ....[31]....
        /*00c8*/ 	.word	0xffffffff


	//   ....[32]....
        /*00cc*/ 	.word	0xffffffff


	//   ....[33]....
        /*00d0*/ 	.word	0xffffffff


	//----- nvinfo : EIATTR_COOP_GROUP_INSTR_OFFSETS
	.align		4
.L_32:
        /*00d4*/ 	.byte	0x04, 0x28
        /*00d6*/ 	.short	(.L_34 - .L_33)


	//   ....[0]....
.L_33:
        /*00d8*/ 	.word	0x00000050


	//   ....[1]....
        /*00dc*/ 	.word	0x00000080


	//   ....[2]....
        /*00e0*/ 	.word	0x000001b0


	//   ....[3]....
        /*00e4*/ 	.word	0x00000370


	//   ....[4]....
        /*00e8*/ 	.word	0x00000530


	//   ....[5]....
        /*00ec*/ 	.word	0x00000690


	//   ....[6]....
        /*00f0*/ 	.word	0x00001290


	//   ....[7]....
        /*00f4*/ 	.word	0x000012c0


	//   ....[8]....
        /*00f8*/ 	.word	0x00001520


	//   ....[9]....
        /*00fc*/ 	.word	0x000016a0


	//   ....[10]....
        /*0100*/ 	.word	0x00002780


	//   ....[11]....
        /*0104*/ 	.word	0x000027a0


	//   ....[12]....
        /*0108*/ 	.word	0x000027b0


	//   ....[13]....
        /*010c*/ 	.word	0x000027c0


	//   ....[14]....
        /*0110*/ 	.word	0x000027d0


	//   ....[15]....
        /*0114*/ 	.word	0x000027e0


	//   ....[16]....
        /*0118*/ 	.word	0x000027f0


	//   ....[17]....
        /*011c*/ 	.word	0x00002800


	//   ....[18]....
        /*0120*/ 	.word	0x00002ee0


	//   ....[19]....
        /*0124*/ 	.word	0x00002f10


	//   ....[20]....
        /*0128*/ 	.word	0x000031b0


	//   ....[21]....
        /*012c*/ 	.word	0x00003280


	//   ....[22]....
        /*0130*/ 	.word	0x00004650


	//   ....[23]....
        /*0134*/ 	.word	0x00004690


	//   ....[24]....
        /*0138*/ 	.word	0x000046d0


	//   ....[25]....
        /*013c*/ 	.word	0x00004710


	//   ....[26]....
        /*0140*/ 	.word	0x00004750


	//   ....[27]....
        /*0144*/ 	.word	0x00004790


	//   ....[28]....
        /*0148*/ 	.word	0x000047d0


	//   ....[29]....
        /*014c*/ 	.word	0x00004810


	//   ....[30]....
        /*0150*/ 	.word	0x00004e70


	//   ....[31]....
        /*0154*/ 	.word	0x00004eb0


	//   ....[32]....
        /*0158*/ 	.word	0x00004ef0


	//   ....[33]....
        /*015c*/ 	.word	0x00004f00


	//----- nvinfo : EIATTR_REG_RECONFIG
	.align		4
.L_34:
        /*0160*/ 	.byte	0x01, 0x54
	.zero		2


	//----- nvinfo : EIATTR_SYSCALL_OFFSETS
	.align		4
        /*0164*/ 	.byte	0x04, 0x46
        /*0166*/ 	.short	(.L_36 - .L_35)


	//   ....[0]....
.L_35:
        /*0168*/ 	.word	0x00005ce0


	//   ....[1]....
        /*016c*/ 	.word	0x00005e40


	//----- nvinfo : EIATTR_MBARRIER_INSTR_OFFSETS
	.align		4
.L_36:
        /*0170*/ 	.byte	0x04, 0x39
        /*0172*/ 	.short	(.L_38 - .L_37)


	//   ....[0]....
.L_37:
        /*0174*/ 	.word	0x00000320
        /*0178*/ 	.word	0x000000ff
        /*017c*/ 	.word	0x00015050
        /*0180*/ 	.short	0x0100
        /*0182*/ 	.byte	0x0b
	.zero		1


	//   ....[1]....
        /*0184*/ 	.word	0x00000330
        /*0188*/ 	.word	0x000000ff
        /*018c*/ 	.word	0x00015060
        /*0190*/ 	.short	0x0100
        /*0192*/ 	.byte	0x0b
	.zero		1


	//   ....[2]....
        /*0194*/ 	.word	0x00000340
        /*0198*/ 	.word	0x000000ff
        /*019c*/ 	.word	0x00015058
        /*01a0*/ 	.short	0x0100
        /*01a2*/ 	.byte	0x0b
	.zero		1


	//   ....[3]....
        /*01a4*/ 	.word	0x00000350
        /*01a8*/ 	.word	0x000000ff
        /*01ac*/ 	.word	0x00015068
        /*01b0*/ 	.short	0x0100
        /*01b2*/ 	.byte	0x0b
	.zero		1


	//   ....[4]....
        /*01b4*/ 	.word	0x00000480
        /*01b8*/ 	.word	0x000000ff
        /*01bc*/ 	.word	0x00015000
        /*01c0*/ 	.short	0x0100
        /*01c2*/ 	.byte	0x0b
	.zero		1


	//   ....[5]....
        /*01c4*/ 	.word	0x00000490
        /*01c8*/ 	.word	0x000000ff
        /*01cc*/ 	.word	0x00015028
        /*01d0*/ 	.short	0x0100
        /*01d2*/ 	.byte	0x0b
	.zero		1


	//   ....[6]....
        /*01d4*/ 	.word	0x000004a0
        /*01d8*/ 	.word	0x000000ff
        /*01dc*/ 	.word	0x00015008
        /*01e0*/ 	.short	0x0100
        /*01e2*/ 	.byte	0x0b
	.zero		1


	//   ....[7]....
        /*01e4*/ 	.word	0x000004b0
        /*01e8*/ 	.word	0x000000ff
        /*01ec*/ 	.word	0x00015030
        /*01f0*/ 	.short	0x0100
        /*01f2*/ 	.byte	0x0b
	.zero		1


	//   ....[8]....
        /*01f4*/ 	.word	0x000004c0
        /*01f8*/ 	.word	0x000000ff
        /*01fc*/ 	.word	0x00015010
        /*0200*/ 	.short	0x0100
        /*0202*/ 	.byte	0x0b
	.zero		1


	//   ....[9]....
        /*0204*/ 	.word	0x000004d0
        /*0208*/ 	.word	0x000000ff
        /*020c*/ 	.word	0x00015038
        /*0210*/ 	.short	0x0100
        /*0212*/ 	.byte	0x0b
	.zero		1


	//   ....[10]....
        /*0214*/ 	.word	0x000004e0
        /*0218*/ 	.word	0x000000ff
        /*021c*/ 	.word	0x00015018
        /*0220*/ 	.short	0x0100
        /*0222*/ 	.byte	0x0b
	.zero		1


	//   ....[11]....
        /*0224*/ 	.word	0x000004f0
        /*0228*/ 	.word	0x000000ff
        /*022c*/ 	.word	0x00015040
        /*0230*/ 	.short	0x0100
        /*0232*/ 	.byte	0x0b
	.zero		1


	//   ....[12]....
        /*0234*/ 	.word	0x00000500
        /*0238*/ 	.word	0x000000ff
        /*023c*/ 	.word	0x00015020
        /*0240*/ 	.short	0x0100
        /*0242*/ 	.byte	0x0b
	.zero		1


	//   ....[13]....
        /*0244*/ 	.word	0x00000510
        /*0248*/ 	.word	0x000000ff
        /*024c*/ 	.word	0x00015048
        /*0250*/ 	.short	0x0100
        /*0252*/ 	.byte	0x0b
	.zero		1


	//   ....[14]....
        /*0254*/ 	.word	0x00000640
        /*0258*/ 	.word	0x000000ff
        /*025c*/ 	.word	0x00015070
        /*0260*/ 	.short	0x0100
        /*0262*/ 	.byte	0x0b
	.zero		1


	//   ....[15]....
        /*0264*/ 	.word	0x00000650
        /*0268*/ 	.word	0x000000ff
        /*026c*/ 	.word	0x00015080
        /*0270*/ 	.short	0x0100
        /*0272*/ 	.byte	0x0b
	.zero		1


	//   ....[16]....
        /*0274*/ 	.word	0x00000660
        /*0278*/ 	.word	0x000000ff
        /*027c*/ 	.word	0x00015078
        /*0280*/ 	.short	0x0100
        /*0282*/ 	.byte	0x0b
	.zero		1


	//   ....[17]....
        /*0284*/ 	.word	0x00000670
        /*0288*/ 	.word	0x000000ff
        /*028c*/ 	.word	0x00015088
        /*0290*/ 	.short	0x0100
        /*0292*/ 	.byte	0x0b
	.zero		1


	//   ....[18]....
        /*0294*/ 	.word	0x000007b0
        /*0298*/ 	.word	0x000000ff
        /*029c*/ 	.word	0x00015090
        /*02a0*/ 	.short	0x0100
        /*02a2*/ 	.byte	0x08
	.zero		1


	//   ....[19]....
        /*02a4*/ 	.word	0x000007c0
        /*02a8*/ 	.word	0x000000ff
        /*02ac*/ 	.word	0x00015098
        /*02b0*/ 	.short	0x0100
        /*02b2*/ 	.byte	0x08
	.zero		1


	//   ....[20]....
        /*02b4*/ 	.word	0x000007d0
        /*02b8*/ 	.word	0x000000ff
        /*02bc*/ 	.word	0x000150a0
        /*02c0*/ 	.short	0x0100
        /*02c2*/ 	.byte	0x08
	.zero		1


	//   ....[21]....
        /*02c4*/ 	.word	0x000007e0
        /*02c8*/ 	.word	0x000000ff
        /*02cc*/ 	.word	0x000150a8
        /*02d0*/ 	.short	0x0100
        /*02d2*/ 	.byte	0x08
	.zero		1


	//   ....[22]....
        /*02d4*/ 	.word	0x000008e0
        /*02d8*/ 	.word	0x000000ff
        /*02dc*/ 	.word	0x000150c0
        /*02e0*/ 	.short	0x0100
        /*02e2*/ 	.byte	0x0b
	.zero		1


	//   ....[23]....
        /*02e4*/ 	.word	0x000008f0
        /*02e8*/ 	.word	0x000000ff
        /*02ec*/ 	.word	0x000150d8
        /*02f0*/ 	.short	0x0100
        /*02f2*/ 	.byte	0x0b
	.zero		1


	//   ....[24]....
        /*02f4*/ 	.word	0x00000900
        /*02f8*/ 	.word	0x000000ff
        /*02fc*/ 	.word	0x000150c8
        /*0300*/ 	.short	0x0100
        /*0302*/ 	.byte	0x0b
	.zero		1


	//   ....[25]....
        /*0304*/ 	.word	0x00000910
        /*0308*/ 	.word	0x000000ff
        /*030c*/ 	.word	0x000150e0
        /*0310*/ 	.short	0x0100
        /*0312*/ 	.byte	0x0b
	.zero		1


	//   ....[26]....
        /*0314*/ 	.word	0x00000920
        /*0318*/ 	.word	0x000000ff
        /*031c*/ 	.word	0x000150d0
        /*0320*/ 	.short	0x0100
        /*0322*/ 	.byte	0x0b
	.zero		1


	//   ....[27]....
        /*0324*/ 	.word	0x00000930
        /*0328*/ 	.word	0x000000ff
        /*032c*/ 	.word	0x000150e8
        /*0330*/ 	.short	0x0100
        /*0332*/ 	.byte	0x0b
	.zero		1


	//   ....[28]....
        /*0334*/ 	.word	0x00000d30
        /*0338*/ 	.word	0x000000ff
        /*033c*/ 	.word	0x00015050
        /*0340*/ 	.short	0x010a
        /*0342*/ 	.byte	0x07
	.zero		1


	//   ....[29]....
        /*0344*/ 	.word	0x00000da0
        /*0348*/ 	.word	0x000000ff
        /*034c*/ 	.word	0x00015000
        /*0350*/ 	.short	0x010a
        /*0352*/ 	.byte	0x24
	.zero		1


	//   ....[30]....
        /*0354*/ 	.word	0x00000e10
        /*0358*/ 	.word	0x000000ff
        /*035c*/ 	.word	0x00000000
        /*0360*/ 	.short	0x010a
        /*0362*/ 	.byte	0x0a
	.zero		1


	//   ....[31]....
        /*0364*/ 	.word	0x000011a0
        /*0368*/ 	.word	0x00000009
        /*036c*/ 	.word	0x00000000
        /*0370*/ 	.short	0x0101
        /*0372*/ 	.byte	0x20
	.zero		1


	//   ....[32]....
        /*0374*/ 	.word	0x000028d0
        /*0378*/ 	.word	0x000000ff
        /*037c*/ 	.word	0x00015008
        /*0380*/ 	.short	0x010a
        /*0382*/ 	.byte	0x24
	.zero		1


	//   ....[33]....
        /*0384*/ 	.word	0x000029f0
        /*0388*/ 	.word	0x000000ff
        /*038c*/ 	.word	0x00000000
        /*0390*/ 	.short	0x0101
        /*0392*/ 	.byte	0x05
	.zero		1


	//   ....[34]....
        /*0394*/ 	.word	0x00002b40
        /*0398*/ 	.word	0x000000ff
        /*039c*/ 	.word	0x00015000
        /*03a0*/ 	.short	0x010a
        /*03a2*/ 	.byte	0x07
	.zero		1


	//   ....[35]....
        /*03a4*/ 	.word	0x00004740
        /*03a8*/ 	.word	0x000000ff
        /*03ac*/ 	.word	0x00015000
        /*03b0*/ 	.short	0x010a
        /*03b2*/ 	.byte	0x04
	.zero		1


	//   ....[36]....
        /*03b4*/ 	.word	0x00004b90
        /*03b8*/ 	.word	0x000000ff
        /*03bc*/ 	.word	0x00015000
        /*03c0*/ 	.short	0x010a
        /*03c2*/ 	.byte	0x04
	.zero		1


	//   ....[37]....
        /*03c4*/ 	.word	0x00004cc0
        /*03c8*/ 	.word	0x000000ff
        /*03cc*/ 	.word	0x00000000
        /*03d0*/ 	.short	0x0101
        /*03d2*/ 	.byte	0x04
	.zero		1


	//   ....[38]....
        /*03d4*/ 	.word	0x00004d70
        /*03d8*/ 	.word	0x000000ff
        /*03dc*/ 	.word	0x00000000
        /*03e0*/ 	.short	0x0101
        /*03e2*/ 	.byte	0x04
	.zero		1


	//   ....[39]....
        /*03e4*/ 	.word	0x00005610
        /*03e8*/ 	.word	0x000000ff
        /*03ec*/ 	.word	0x00015098
        /*03f0*/ 	.short	0x010a
        /*03f2*/ 	.byte	0x04
	.zero		1


	//   ....[40]....
        /*03f4*/ 	.word	0x00007080
        /*03f8*/ 	.word	0x00000000
        /*03fc*/ 	.word	0x00015090
        /*0400*/ 	.short	0x0101
        /*0402*/ 	.byte	0x24
	.zero		1


	//   ....[41]....
        /*0404*/ 	.word	0x000071d0
        /*0408*/ 	.word	0x00000004
        /*040c*/ 	.word	0x00015060
        /*0410*/ 	.short	0x010a
        /*0412*/ 	.byte	0x3f
	.zero		1


	//   ....[42]....
        /*0414*/ 	.word	0x000074f0
        /*0418*/ 	.word	0x00000002
        /*041c*/ 	.word	0x00015028
        /*0420*/ 	.short	0x010a
        /*0422*/ 	.byte	0x3f
	.zero		1


	//   ....[43]....
        /*0424*/ 	.word	0x00007810
        /*0428*/ 	.word	0x00000005
        /*042c*/ 	.word	0x00015060
        /*0430*/ 	.short	0x010a
        /*0432*/ 	.byte	0x3f
	.zero		1


	//   ....[44]....
        /*0434*/ 	.word	0x00007b60
        /*0438*/ 	.word	0x00000004
        /*043c*/ 	.word	0x00015028
        /*0440*/ 	.short	0x010a
        /*0442*/ 	.byte	0x3f
	.zero		1


	//   ....[45]....
        /*0444*/ 	.word	0x00007e90
        /*0448*/ 	.word	0x00000006
        /*044c*/ 	.word	0x00015028
        /*0450*/ 	.short	0x010a
        /*0452*/ 	.byte	0x3f
	.zero		1


	//   ....[46]....
        /*0454*/ 	.word	0x000081e0
        /*0458*/ 	.word	0x00000006
        /*045c*/ 	.word	0x00015028
        /*0460*/ 	.short	0x010a
        /*0462*/ 	.byte	0x3f
	.zero		1


	//   ....[47]....
        /*0464*/ 	.word	0x00008440
        /*0468*/ 	.word	0x00000003
        /*046c*/ 	.word	0x00015050
        /*0470*/ 	.short	0x010a
        /*0472*/ 	.byte	0x3f
	.zero		1


	//   ....[48]....
        /*0474*/ 	.word	0x000084a0
        /*0478*/ 	.word	0x00000003
        /*047c*/ 	.word	0x00015000
        /*0480*/ 	.short	0x010a
        /*0482*/ 	.byte	0x3f
	.zero		1


	//   ....[49]....
        /*0484*/ 	.word	0x00008500
        /*0488*/ 	.word	0x00000004
        /*048c*/ 	.word	0x00000000
        /*0490*/ 	.short	0x010a
        /*0492*/ 	.byte	0x3f
	.zero		1


	//   ....[50]....
        /*0494*/ 	.word	0x00008560
        /*0498*/ 	.word	0x00000009
        /*049c*/ 	.word	0x00015008
        /*04a0*/ 	.short	0x010a
        /*04a2*/ 	.byte	0x3f
	.zero		1


	//   ....[51]....
        /*04a4*/ 	.word	0x000085c0
        /*04a8*/ 	.word	0x00000004
        /*04ac*/ 	.word	0x00015000
        /*04b0*/ 	.short	0x010a
        /*04b2*/ 	.byte	0x3f
	.zero		1


	//   ....[52]....
        /*04b4*/ 	.word	0x00008620
        /*04b8*/ 	.word	0x0000000a
        /*04bc*/ 	.word	0x00015000
        /*04c0*/ 	.short	0x010a
        /*04c2*/ 	.byte	0x3f
	.zero		1


	//   ....[53]....
        /*04c4*/ 	.word	0x00008680
        /*04c8*/ 	.word	0x00000003
        /*04cc*/ 	.word	0x00015098
        /*04d0*/ 	.short	0x010a
        /*04d2*/ 	.byte	0x3f
	.zero		1


	//   ....[54]....
        /*04d4*/ 	.word	0x000086d0
        /*04d8*/ 	.word	0x00000004
        /*04dc*/ 	.word	0x00015060
        /*04e0*/ 	.short	0x010a
        /*04e2*/ 	.byte	0x3f
	.zero		1


	//   ....[55]....
        /*04e4*/ 	.word	0x00008720
        /*04e8*/ 	.word	0x00000002
        /*04ec*/ 	.word	0x00015028
        /*04f0*/ 	.short	0x010a
        /*04f2*/ 	.byte	0x3f
	.zero		1


	//   ....[56]....
        /*04f4*/ 	.word	0x00008770
        /*04f8*/ 	.word	0x00000005
        /*04fc*/ 	.word	0x00015060
        /*0500*/ 	.short	0x010a
        /*0502*/ 	.byte	0x3f
	.zero		1


	//   ....[57]....
        /*0504*/ 	.word	0x000087c0
        /*0508*/ 	.word	0x00000004
        /*050c*/ 	.word	0x00015028
        /*0510*/ 	.short	0x010a
        /*0512*/ 	.byte	0x3f
	.zero		1


	//   ....[58]....
        /*0514*/ 	.word	0x00008810
        /*0518*/ 	.word	0x00000006
        /*051c*/ 	.word	0x00015028
        /*0520*/ 	.short	0x010a
        /*0522*/ 	.byte	0x3f
	.zero		1


	//   ....[59]....
        /*0524*/ 	.word	0x00008860
        /*0528*/ 	.word	0x00000006
        /*052c*/ 	.word	0x00015028
        /*0530*/ 	.short	0x010a
        /*0532*/ 	.byte	0x3f
	.zero		1


	//----- nvinfo : EIATTR_NUM_MBARRIERS
	.align		4
.L_38:
        /*0534*/ 	.byte	0x03, 0x38
        /*0536*/ 	.short	0x001c


	//----- nvinfo : EIATTR_EXIT_INSTR_OFFSETS
	.align		4
        /*0538*/ 	.byte	0x04, 0x1c
        /*053a*/ 	.short	(.L_40 - .L_39)


	//   ....[0]....
.L_39:
        /*053c*/ 	.word	0x000009d0


	//   ....[1]....
        /*0540*/ 	.word	0x00007090


	//   ....[2]....
        /*0544*/ 	.word	0x000070d0


	//   ....[3]....
        /*0548*/ 	.word	0x00007d60


	//   ....[4]....
        /*054c*/ 	.word	0x00008420


	//----- nvinfo : EIATTR_MAX_THREADS
	.align		4
.L_40:
        /*0550*/ 	.byte	0x04, 0x05
        /*0552*/ 	.short	(.L_42 - .L_41)
.L_41:
        /*0554*/ 	.word	0x00000180
        /*0558*/ 	.word	0x00000001
        /*055c*/ 	.word	0x00000001


	//----- nvinfo : EIATTR_CRS_STACK_SIZE
	.align		4
.L_42:
        /*0560*/ 	.byte	0x04, 0x1e
        /*0562*/ 	.short	(.L_44 - .L_43)
.L_43:
        /*0564*/ 	.word	0x00000000


	//----- nvinfo : EIATTR_CBANK_PARAM_SIZE
	.align		4
.L_44:
        /*0568*/ 	.byte	0x03, 0x19
        /*056a*/ 	.short	0x0870


	//----- nvinfo : EIATTR_PARAM_CBANK
	.align		4
        /*056c*/ 	.byte	0x04, 0x0a
        /*056e*/ 	.short	(.L_46 - .L_45)
	.align		4
.L_45:
        /*0570*/ 	.word	index@(.nv.constant0._ZN7cutlass13device_kernelINS_4fmha6kernel28FmhaKernelTmaWarpSpecializedINS1_10collective30FmhaMainloopTmaWarpSpecializedINS_12float_e4m3_tEffN4cute5tupleIJNS7_1CILi128EEENS9_ILi64EEENS9_ILi192EEEEEENS8_IJiNS9_ILi1EEENS8_IJiiEEEEEESG_NS8_IJSE_iSF_EEENS4_13DefaultFusionEJEEENS4_15FmhaFwdEpilogueIS6_fNS8_IJSB_SC_SB_EEEEENS2_23IndividualTileSchedulerEJEEEEEvNT_6ParamsE)
        /*0574*/ 	.short	0x0210
        /*0576*/ 	.short	0x0870


	//----- nvinfo : EIATTR_SW_WAR
	.align		4
.L_46:
        /*0578*/ 	.byte	0x04, 0x36
        /*057a*/ 	.short	(.L_48 - .L_47)
.L_47:
        /*057c*/ 	.word	0x00000008
.L_48:


//--------------------- .nv.callgraph             --------------------------
	.section	.nv.callgraph,"",@"SHT_CUDA_CALLGRAPH"
	.align	4
	.sectionentsize	8
	.align		4
        /*0000*/ 	.word	0x00000000
	.align		4
        /*0004*/ 	.word	0xffffffff
	.align		4
        /*0008*/ 	.word	index@(_ZN7cutlass13device_kernelINS_4fmha6kernel28FmhaKernelTmaWarpSpecializedINS1_10collective30FmhaMainloopTmaWarpSpecializedINS_12float_e4m3_tEffN4cute5tupleIJNS7_1CILi128EEENS9_ILi64EEENS9_ILi192EEEEEENS8_IJiNS9_ILi1EEENS8_IJiiEEEEEESG_NS8_IJSE_iSF_EEENS4_13DefaultFusionEJEEENS4_15FmhaFwdEpilogueIS6_fNS8_IJSB_SC_SB_EEEEENS2_23IndividualTileSchedulerEJEEEEEvNT_6ParamsE)
	.align		4
        /*000c*/ 	.word	index@(__assertfail)
	.align		4
        /*0010*/ 	.word	0x00000000
	.align		4
        /*0014*/ 	.word	0xfffffffe
	.align		4
        /*0018*/ 	.word	0x00000000
	.align		4
        /*001c*/ 	.word	0xfffffffd
	.align		4
        /*0020*/ 	.word	0x00000000
	.align		4
        /*0024*/ 	.word	0xfffffffc


//--------------------- .nv.constant4             --------------------------
	.section	.nv.constant4,"a",@progbits
	.align	8
	.align		8
.nv.constant4:
        /*0000*/ 	.dword	__assertfail
	.align		8
        /*0008*/ 	.dword	__unnamed_1
	.align		8
        /*0010*/ 	.dword	__unnamed_2
	.align		8
        /*0018*/ 	.dword	_ZN39_INTERNAL_05411814_4_k_cu_44306029_27714cuda3std3__45__cpo5beginE
	.align		8
        /*0020*/ 	.dword	_ZN39_INTERNAL_05411814_4_k_cu_44306029_27714cuda3std3__45__cpo3endE
	.align		8
        /*0028*/ 	.dword	_ZN39_INTERNAL_05411814_4_k_cu_44306029_27714cuda3std3__45__cpo6cbeginE
	.align		8
        /*0030*/ 	.dword	_ZN39_INTERNAL_05411814_4_k_cu_44306029_27714cuda3std3__45__cpo4cendE
	.align		8
        /*0038*/ 	.dword	_ZN39_INTERNAL_05411814_4_k_cu_44306029_27714cuda3std3__441_GLOBAL__N__05411814_4_k_cu_44306029_27716ignoreE
	.align		8
        /*0040*/ 	.dword	_ZN39_INTERNAL_05411814_4_k_cu_44306029_27714cuda3std3__419piecewise_constructE
	.align		8
        /*0048*/ 	.dword	_ZN39_INTERNAL_05411814_4_k_cu_44306029_27714cuda3std3__48in_placeE
	.align		8
        /*0050*/ 	.dword	_ZN39_INTERNAL_05411814_4_k_cu_44306029_27714cuda3std6ranges3__45__cpo4swapE
	.align		8
        /*0058*/ 	.dword	_ZN39_INTERNAL_05411814_4_k_cu_44306029_27714cuda3std6ranges3__45__cpo9iter_moveE
	.align		8
        /*0060*/ 	.dword	_ZN39_INTERNAL_05411814_4_k_cu_44306029_27714cute7productE
	.align		8
        /*0068*/ 	.dword	_ZN39_INTERNAL_05411814_4_k_cu_44306029_27714cute1_E
	.align		8
        /*0070*/ 	.dword	$str$24
	.align		8
        /*0078*/ 	.dword	$str$25


//--------------------- .text._ZN7cutlass13device_kernelINS_4fmha6kernel28FmhaKernelTmaWarpSpecializedINS1_10collective30FmhaMainloopTmaWarpSpecializedINS_12float_e4m3_tEffN4cute5tupleIJNS7_1CILi128EEENS9_ILi64EEENS9_ILi192EEEEEENS8_IJiNS9_ILi1EEENS8_IJiiEEEEEESG_NS8_IJSE_iSF_EEENS4_13DefaultFusionEJEEENS4_15FmhaFwdEpilogueIS6_fNS8_IJSB_SC_SB_EEEEENS2_23IndividualTileSchedulerEJEEEEEvNT_6ParamsE --------------------------
	.section	.text._ZN7cutlass13device_kernelINS_4fmha6kernel28FmhaKernelTmaWarpSpecializedINS1_10collective30FmhaMainloopTmaWarpSpecializedINS_12float_e4m3_tEffN4cute5tupleIJNS7_1CILi128EEENS9_ILi64EEENS9_ILi192EEEEEENS8_IJiNS9_ILi1EEENS8_IJiiEEEEEESG_NS8_IJSE_iSF_EEENS4_13DefaultFusionEJEEENS4_15FmhaFwdEpilogueIS6_fNS8_IJSB_SC_SB_EEEEENS2_23IndividualTileSchedulerEJEEEEEvNT_6ParamsE,"ax",@progbits
	.align	128
.text._ZN7cutlass13device_kernelINS_4fmha6kernel28FmhaKernelTmaWarpSpecializedINS1_10collective30FmhaMainloopTmaWarpSpecializedINS_12float_e4m3_tEffN4cute5tupleIJNS7_1CILi128EEENS9_ILi64EEENS9_ILi192EEEEEENS8_IJiNS9_ILi1EEENS8_IJiiEEEEEESG_NS8_IJSE_iSF_EEENS4_13DefaultFusionEJEEENS4_15FmhaFwdEpilogueIS6_fNS8_IJSB_SC_SB_EEEEENS2_23IndividualTileSchedulerEJEEEEEvNT_6ParamsE:
        .type           _ZN7cutlass13device_kernelINS_4fmha6kernel28FmhaKernelTmaWarpSpecializedINS1_10collective30FmhaMainloopTmaWarpSpecializedINS_12float_e4m3_tEffN4cute5tupleIJNS7_1CILi128EEENS9_ILi64EEENS9_ILi192EEEEEENS8_IJiNS9_ILi1EEENS8_IJiiEEEEEESG_NS8_IJSE_iSF_EEENS4_13DefaultFusionEJEEENS4_15FmhaFwdEpilogueIS6_fNS8_IJSB_SC_SB_EEEEENS2_23IndividualTileSchedulerEJEEEEEvNT_6ParamsE,@function
        .size           _ZN7cutlass13device_kernelINS_4fmha6kernel28FmhaKernelTmaWarpSpecializedINS1_10collective30FmhaMainloopTmaWarpSpecializedINS_12float_e4m3_tEffN4cute5tupleIJNS7_1CILi128EEENS9_ILi64EEENS9_ILi192EEEEEENS8_IJiNS9_ILi1EEENS8_IJiiEEEEEESG_NS8_IJSE_iSF_EEENS4_13DefaultFusionEJEEENS4_15FmhaFwdEpilogueIS6_fNS8_IJSB_SC_SB_EEEEENS2_23IndividualTileSchedulerEJEEEEEvNT_6ParamsE,(.L_x_109 - _ZN7cutlass13device_kernelINS_4fmha6kernel28FmhaKernelTmaWarpSpecializedINS1_10collective30FmhaMainloopTmaWarpSpecializedINS_12float_e4m3_tEffN4cute5tupleIJNS7_1CILi128EEENS9_ILi64EEENS9_ILi192EEEEEENS8_IJiNS9_ILi1EEENS8_IJiiEEEEEESG_NS8_IJSE_iSF_EEENS4_13DefaultFusionEJEEENS4_15FmhaFwdEpilogueIS6_fNS8_IJSB_SC_SB_EEEEENS2_23IndividualTileSchedulerEJEEEEEvNT_6ParamsE)
        .other          _ZN7cutlass13device_kernelINS_4fmha6kernel28FmhaKernelTmaWarpSpecializedINS1_10collective30FmhaMainloopTmaWarpSpecializedINS_12float_e4m3_tEffN4cute5tupleIJNS7_1CILi128EEENS9_ILi64EEENS9_ILi192EEEEEENS8_IJiNS9_ILi1EEENS8_IJiiEEEEEESG_NS8_IJSE_iSF_EEENS4_13DefaultFusionEJEEENS4_15FmhaFwdEpilogueIS6_fNS8_IJSB_SC_SB_EEEEENS2_23IndividualTileSchedulerEJEEEEEvNT_6ParamsE,@"STO_CUDA_ENTRY STV_DEFAULT"
_ZN7cutlass13device_kernelINS_4fmha6kernel28FmhaKernelTmaWarpSpecializedINS1_10collective30FmhaMainloopTmaWarpSpecializedINS_12float_e4m3_tEffN4cute5tupleIJNS7_1CILi128EEENS9_ILi64EEENS9_ILi192EEEEEENS8_IJiNS9_ILi1EEENS8_IJiiEEEEEESG_NS8_IJSE_iSF_EEENS4_13DefaultFusionEJEEENS4_15FmhaFwdEpilogueIS6_fNS8_IJSB_SC_SB_EEEEENS2_23IndividualTileSchedulerEJEEEEEvNT_6ParamsE:
[----:B------:R-:W1:Y:S01]  /*0000*/  LDC R1, c[0x0][0x28] ;  /* 0x00000a00ff017b82 */ /* 0x000e620000000800 */
[----:B------:R-:W2:Y:S01]  /*0010*/  S2R R0, SR_TID.X ;  /* 0x0000000000007919 */ /* 0x000ea20000002100 */
[----:B------:R-:W-:Y:S01]  /*0020*/  ELECT P1, URZ, PT ;  /* 0x00000000003f782f */ /* 0x000fe20003820000 */
[----:B------:R-:W-:Y:S01]  /*0030*/  BSSY B0, `(.L_x_0) ;  /* 0x0000017000007945 */ /* 0x000fe20003800000 */
[----:B--2---:R-:W-:-:S05]  /*0040*/  SHF.R.U32.HI R2, RZ, 0x5, R0 ;  /* 0x00000005ff027819 */ /* 0x004fca0000011600 */
[----:B------:R-:W2:Y:S02]  /*0050*/  SHFL.IDX PT, R3, R2, RZ, 0x1f ;  /* 0x00001fff02037589 */ /* 0x000ea400000e0000 */
[----:B--2---:R-:W-:Y:S02]  /*0060*/  R2UR UR4, R3 ;  /* 0x00000000030472ca */ /* 0x004fe400000e0000 */
[----:B------:R-:W-:-:S06]  /*0070*/  SHF.R.U32.HI R3, RZ, 0x7, R0 ;  /* 0x00000007ff037819 */ /* 0x000fcc0000011600 */
[----:B------:R-:W2:Y:S05]  /*0080*/  SHFL.IDX PT, R3, R3, RZ, 0x1f ;  /* 0x00001fff03037589 */ /* 0x000eaa00000e0000 */
[----:B------:R-:W-:Y:S02]  /*0090*/  USHF.R.S32.HI UR5, URZ, 0x1f, UR4 ;  /* 0x0000001f3f057899 */ /* 0x000fe40008011404 */
[----:B------:R-:W-:Y:S02]  /*00a0*/  ISETP.NE.OR P0, PT, RZ, UR4, !P1 ;  /* 0x00000004ff007c0c */ /* 0x000fe4000cf05670 */
[----:B------:R-:W-:-:S04]  /*00b0*/  ULEA.HI UR5, UR5, UR4, URZ, 0x2 ;  /* 0x0000000405057291 */ /* 0x000fc8000f8f103f */
[----:B------:R-:W-:-:S04]  /*00c0*/  ULOP3.LUT UR5, UR5, 0xfffffffc, URZ, 0xc0, !UPT ;  /* 0xfffffffc05057892 */ /* 0x000fc8000f8ec03f */
[----:B------:R-:W-:-:S03]  /*00d0*/  UIADD3 UR5, UR4, -UR5, URZ ;  /* 0x8000000504057290 */ /* 0x000fc6000fffe03f */
[----:B-1----:R-:W-:Y:S09]  /*00e0*/  @P0 BRA `(.L_x_1) ;  /* 0x00000000002c0947 */ /* 0x002ff20003800000 */
[----:B------:R-:W-:Y:S02]  /*00f0*/  ULDC.64 UR6, c[0x0][0x198] ;  /* 0x0000660000067ab9 */ /* 0x000fe40000000a00 */
[----:B------:R-:W-:Y:S02]  /*0100*/  UIADD3 UR8, UP0, UR6, 0xf0, URZ ;  /* 0x000000f006087890 */ /* 0x000fe4000ff1e03f */
[----:B------:R-:W-:Y:S02]  /*0110*/  UIADD3 UR10, UP1, UR6, 0x1f0, URZ ;  /* 0x000001f0060a7890 */ /* 0x000fe4000ff3e03f */
[----:B------:R-:W-:Y:S02]  /*0120*/  UIADD3 UR6, UP2, UR6, 0x2f0, URZ ;  /* 0x000002f006067890 */ /* 0x000fe4000ff5e03f */
[----:B------:R-:W-:Y:S02]  /*0130*/  UIADD3.X UR9, URZ, UR7, URZ, UP0, !UPT ;  /* 0x000000073f097290 */ /* 0x000fe400087fe43f */
[----:B------:R-:W-:-:S02]  /*0140*/  UIADD3.X UR11, URZ, UR7, URZ, UP1, !UPT ;  /* 0x000000073f0b7290 */ /* 0x000fc40008ffe43f */
[----:B------:R-:W-:-:S05]  /*0150*/  UIADD3.X UR7, URZ, UR7, URZ, UP2, !UPT ;  /* 0x000000073f077290 */ /* 0x000fca00097fe43f */
[----:B------:R1:W-:Y:S02]  /*0160*/  UTMACCTL.PF [UR8] ;  /* 0x00000000080079b9 */ /* 0x0003e40008040000 */
[----:B------:R1:W-:Y:S02]  /*0170*/  UTMACCTL.PF [UR10] ;  /* 0x000000000a0079b9 */ /* 0x0003e40008040000 */
[----:B------:R1:W-:Y:S02]  /*0180*/  UTMACCTL.PF [UR6] ;  /* 0x00000000060079b9 */ /* 0x0003e40008040000 */
[----:B-1----:R-:W-:Y:S01]  /*0190*/  NOP ;  /* 0x0000000000007918 */ /* 0x002fe20000000000 */
.L_x_1:
[----:B------:R-:W-:Y:S05]  /*01a0*/  BSYNC B0 ;  /* 0x0000000000007941 */ /* 0x000fea0003800000 */
.L_x_0:
[----:B------:R-:W1:Y:S01]  /*01b0*/  SHFL.IDX PT, R4, R2, RZ, 0x1f ;  /* 0x00001fff02047589 */ /* 0x000e6200000e0000 */
[----:B--2---:R-:W-:Y:S01]  /*01c0*/  R2UR UR37, R3 ;  /* 0x00000000032572ca */ /* 0x004fe200000e0000 */
[----:B------:R-:W-:-:S12]  /*01d0*/  UISETP.NE.AND UP0, UPT, UR5, 0x1, UPT ;  /* 0x000000010500788c */ /* 0x000fd8000bf05270 */
[----:B------:R-:W-:Y:S02]  /*01e0*/  UIADD3 UR10, UR37, -0x1, URZ ;  /* 0xffffffff250a7890 */ /* 0x000fe4000fffe03f */
[----:B------:R-:W-:Y:S02]  /*01f0*/  UISETP.EQ.AND UP0, UPT, UR37, URZ, !UP0 ;  /* 0x0000003f2500728c */ /* 0x000fe4000c702270 */
[----:B------:R-:W-:Y:S02]  /*0200*/  UISETP.GE.U32.AND UP1, UPT, UR10, 0x4, UPT ;  /* 0x000000040a00788c */ /* 0x000fe4000bf26070 */
[----:B------:R-:W-:Y:S01]  /*0210*/  USEL UR4, URZ, 0x1, !UP0 ;  /* 0x000000013f047887 */ /* 0x000fe2000c000000 */
[----:B-1----:R-:W-:-:S03]  /*0220*/  ISETP.NE.AND P0, PT, R4, RZ, PT ;  /* 0x000000ff0400720c */ /* 0x002fc60003f05270 */
[----:B------:R-:W-:-:S10]  /*0230*/  USEL UR4, UR4, 0x2, UP1 ;  /* 0x0000000204047887 */ /* 0x000fd40008800000 */
[----:B------:R-:W-:Y:S05]  /*0240*/  @P0 BRA `(.L_x_2) ;  /* 0x0000000000480947 */ /* 0x000fea0003800000 */
[----:B------:R-:W1:Y:S01]  /*0250*/  S2UR UR11, SR_CgaCtaId ;  /* 0x00000000000b79c3 */ /* 0x000e620000008800 */
[----:B------:R-:W-:Y:S01]  /*0260*/  UMOV UR6, 0x400 ;  /* 0x0000040000067882 */ /* 0x000fe20000000000 */
[----:B------:R-:W-:Y:S01]  /*0270*/  UMOV UR7, 0x1 ;  /* 0x0000000100077882 */ /* 0x000fe20000000000 */
[----:B------:R-:W-:Y:S01]  /*0280*/  UMOV UR8, 0x80 ;  /* 0x0000008000087882 */ /* 0x000fe20000000000 */
[----:B------:R-:W-:Y:S01]  /*0290*/  ELECT P0, URZ, PT ;  /* 0x00000000003f782f */ /* 0x000fe20003800000 */
[----:B------:R-:W-:-:S04]  /*02a0*/  UIADD3 UR8, -UR8, 0x100000, URZ ;  /* 0x0010000008087890 */ /* 0x000fc8000fffe13f */
[----:B------:R-:W-:Y:S02]  /*02b0*/  USHF.L.U32 UR9, UR8, 0xb, URZ ;  /* 0x0000000b08097899 */ /* 0x000fe4000800063f */
[----:B------:R-:W-:Y:S02]  /*02c0*/  USHF.L.U32 UR8, UR8, 0x1, URZ ;  /* 0x0000000108087899 */ /* 0x000fe4000800063f */
[----:B-1----:R-:W-:Y:S02]  /*02d0*/  ULEA UR11, UR11, UR6, 0x18 ;  /* 0x000000060b0b7291 */ /* 0x002fe4000f8ec03f */
[----:B------:R-:W-:-:S04]  /*02e0*/  UIADD3 UR6, -UR7, 0x100000, URZ ;  /* 0x0010000007067890 */ /* 0x000fc8000fffe13f */
[----:B------:R-:W-:Y:S02]  /*02f0*/  USHF.L.U32 UR7, UR6, 0xb, URZ ;  /* 0x0000000b06077899 */ /* 0x000fe4000800063f */
[----:B------:R-:W-:Y:S01]  /*0300*/  USHF.L.U32 UR6, UR6, 0x1, URZ ;  /* 0x0000000106067899 */ /* 0x000fe2000800063f */
[----:B------:R-:W1:Y:S11]  /*0310*/  FENCE.VIEW.ASYNC.S ;  /* 0x00000000000073c6 */ /* 0x000e760000000000 */
[----:B-1----:R1:W2:Y:S01]  /*0320*/  SYNCS.EXCH.64 URZ, [UR11+0x15050], UR6 ;  /* 0x015050060b3f75b2 */ /* 0x0022a20008000100 */
[----:B------:R1:W3:Y:S01]  /*0330*/  SYNCS.EXCH.64 URZ, [UR11+0x15060], UR8 ;  /* 0x015060080b3f75b2 */ /* 0x0002e20008000100 */
[----:B------:R1:W4:Y:S01]  /*0340*/  SYNCS.EXCH.64 URZ, [UR11+0x15058], UR6 ;  /* 0x015058060b3f75b2 */ /* 0x0003220008000100 */
[----:B------:R1:W1:Y:S01]  /*0350*/  SYNCS.EXCH.64 URZ, [UR11+0x15068], UR8 ;  /* 0x015068080b3f75b2 */ /* 0x0002620008000100 */
[----:B------:R-:W-:Y:S01]  /*0360*/  NOP ;  /* 0x0000000000007918 */ /* 0x000fe20000000000 */
.L_x_2:
[----:B------:R-:W5:Y:S01]  /*0370*/  SHFL.IDX PT, R3, R2, RZ, 0x1f ;  /* 0x00001fff02037589 */ /* 0x000f6200000e0000 */
[----:B------:R-:W-:Y:S01]  /*0380*/  NOP ;  /* 0x0000000000007918 */ /* 0x000fe20000000000 */
[----:B-----5:R-:W-:-:S13]  /*0390*/  ISETP.NE.AND P0, PT, R3, RZ, PT ;  /* 0x000000ff0300720c */ /* 0x020fda0003f05270 */
[----:B------:R-:W-:Y:S05]  /*03a0*/  @P0 BRA `(.L_x_3) ;  /* 0x0000000000600947 */ /* 0x000fea0003800000 */
[----:B-1----:R-:W1:Y:S01]  /*03b0*/  S2UR UR7, SR_CgaCtaId ;  /* 0x00000000000779c3 */ /* 0x002e620000008800 */
[----:B------:R-:W-:Y:S01]  /*03c0*/  UMOV UR6, 0x400 ;  /* 0x0000040000067882 */ /* 0x000fe20000000000 */
[----:B------:R-:W-:Y:S01]  /*03d0*/  UMOV UR8, 0x1 ;  /* 0x0000000100087882 */ /* 0x000fe20000000000 */
[----:B------:R-:W-:Y:S01]  /*03e0*/  UMOV UR12, 0x100 ;  /* 0x00000100000c7882 */ /* 0x000fe20000000000 */
[----:B------:R-:W-:-:S04]  /*03f0*/  UIADD3 UR8, -UR8, 0x100000, URZ ;  /* 0x0010000008087890 */ /* 0x000fc8000fffe13f */
[----:B------:R-:W-:Y:S02]  /*0400*/  USHF.L.U32 UR9, UR8, 0xb, URZ ;  /* 0x0000000b08097899 */ /* 0x000fe4000800063f */
[----:B------:R-:W-:Y:S01]  /*0410*/  USHF.L.U32 UR8, UR8, 0x1, URZ ;  /* 0x0000000108087899 */ /* 0x000fe2000800063f */
[----:B------:R-:W-:Y:S01]  /*0420*/  ELECT P0, URZ, PT ;  /* 0x00000000003f782f */ /* 0x000fe20003800000 */
[----:B-1----:R-:W-:Y:S02]  /*0430*/  ULEA UR11, UR7, UR6, 0x18 ;  /* 0x00000006070b7291 */ /* 0x002fe4000f8ec03f */
[----:B------:R-:W-:-:S04]  /*0440*/  UIADD3 UR6, -UR12, 0x100000, URZ ;  /* 0x001000000c067890 */ /* 0x000fc8000fffe13f */
[----:B------:R-:W-:Y:S02]  /*0450*/  USHF.L.U32 UR7, UR6, 0xb, URZ ;  /* 0x0000000b06077899 */ /* 0x000fe4000800063f */
[----:B------:R-:W-:Y:S01]  /*0460*/  USHF.L.U32 UR6, UR6, 0x1, URZ ;  /* 0x0000000106067899 */ /* 0x000fe2000800063f */
[----:B------:R-:W1:Y:S03]  /*0470*/  FENCE.VIEW.ASYNC.S ;  /* 0x00000000000073c6 */ /* 0x000e660000000000 */
[----:B-1----:R1:W1:Y:S08]  /*0480*/  SYNCS.EXCH.64 URZ, [UR11+0x15000], UR8 ;  /* 0x015000080b3f75b2 */ /* 0x0022700008000100 */
[----:B------:R1:W1:Y:S01]  /*0490*/  SYNCS.EXCH.64 URZ, [UR11+0x15028], UR6 ;  /* 0x015028060b3f75b2 */ /* 0x0002620008000100 */
        /* <DEDUP_REMOVED lines=8> */
[----:B------:R-:W-:Y:S01]  /*0520*/  NOP ;  /* 0x0000000000007918 */ /* 0x000fe20000000000 */
.L_x_3:
        /* <DEDUP_REMOVED lines=21> */
[----:B------:R-:W-:Y:S01]  /*0680*/  NOP ;  /* 0x0000000000007918 */ /* 0x000fe20000000000 */
.L_x_4:
[----:B------:R-:W5:Y:S01]  /*0690*/  SHFL.IDX PT, R3, R2, RZ, 0x1f ;  /* 0x00001fff02037589 */ /* 0x000f6200000e0000 */
[----:B------:R-:W-:Y:S01]  /*06a0*/  ELECT P0, URZ, PT ;  /* 0x00000000003f782f */ /* 0x000fe20003800000 */
[----:B------:R-:W-:Y:S01]  /*06b0*/  NOP ;  /* 0x0000000000007918 */ /* 0x000fe20000000000 */
[----:B-1----:R-:W-:Y:S02]  /*06c0*/  UMOV UR6, 0x80 ;  /* 0x0000008000067882 */ /* 0x002fe40000000000 */
[C---:B-----5:R-:W-:Y:S02]  /*06d0*/  ISETP.NE.OR P0, PT, R3.reuse, RZ, !P0 ;  /* 0x000000ff0300720c */ /* 0x060fe40004705670 */
[----:B------:R-:W-:-:S11]  /*06e0*/  ISETP.NE.AND P2, PT, R3, RZ, PT ;  /* 0x000000ff0300720c */ /* 0x000fd60003f45270 */
[----:B------:R-:W-:Y:S01]  /*06f0*/  VOTEU.ALL UP0, P0 ;  /* 0x00000000003f7886 */ /* 0x000fe20000000000 */
[----:B------:R-:W-:Y:S01]  /*0700*/  VOTEU.ALL UP2, P0 ;  /* 0x00000000003f7886 */ /* 0x000fe20000040000 */
[----:B------:R-:W-:Y:S01]  /*0710*/  VOTEU.ALL UP3, P0 ;  /* 0x00000000003f7886 */ /* 0x000fe20000060000 */
[----:B------:R-:W-:Y:S02]  /*0720*/  VOTEU.ALL UP4, P0 ;  /* 0x00000000003f7886 */ /* 0x000fe40000080000 */
[----:B------:R-:W1:Y:S01]  /*0730*/  @!UP0 S2UR UR9, SR_CgaCtaId ;  /* 0x00000000000989c3 */ /* 0x000e620000008800 */
[----:B------:R-:W-:Y:S01]  /*0740*/  @!UP0 UMOV UR8, 0x400 ;  /* 0x0000040000088882 */ /* 0x000fe20000000000 */
[----:B------:R-:W-:-:S04]  /*0750*/  @!UP0 UIADD3 UR6, -UR6, 0x100000, URZ ;  /* 0x0010000006068890 */ /* 0x000fc8000fffe13f */
[----:B------:R-:W-:Y:S02]  /*0760*/  @!UP0 USHF.L.U32 UR7, UR6, 0xb, URZ ;  /* 0x0000000b06078899 */ /* 0x000fe4000800063f */
[----:B------:R-:W-:Y:S02]  /*0770*/  @!UP0 USHF.L.U32 UR6, UR6, 0x1, URZ ;  /* 0x0000000106068899 */ /* 0x000fe4000800063f */
[----:B-1----:R-:W-:Y:S01]  /*0780*/  @!UP0 ULEA UR8, UR9, UR8, 0x18 ;  /* 0x0000000809088291 */ /* 0x002fe2000f8ec03f */
[----:B------:R-:W-:Y:S01]  /*0790*/  VOTEU.ALL UP0, P0 ;  /* 0x00000000003f7886 */ /* 0x000fe20000000000 */
[----:B------:R-:W1:Y:S10]  /*07a0*/  FENCE.VIEW.ASYNC.S ;  /* 0x00000000000073c6 */ /* 0x000e740000000000 */
[----:B-1----:R1:W1:Y:S01]  /*07b0*/  @!UP0 SYNCS.EXCH.64 URZ, [UR8+0x15090], UR6 ;  /* 0x01509006083f85b2 */ /* 0x0022620008000100 */
[----:B------:R1:W1:Y:S01]  /*07c0*/  @!UP2 SYNCS.EXCH.64 URZ, [UR8+0x15098], UR6 ;  /* 0x01509806083fa5b2 */ /* 0x0002620008000100 */
[----:B------:R1:W1:Y:S01]  /*07d0*/  @!UP3 SYNCS.EXCH.64 URZ, [UR8+0x150a0], UR6 ;  /* 0x0150a006083fb5b2 */ /* 0x0002620008000100 */
[----:B------:R1:W1:Y:S01]  /*07e0*/  @!UP4 SYNCS.EXCH.64 URZ, [UR8+0x150a8], UR6 ;  /* 0x0150a806083fc5b2 */ /* 0x0002620008000100 */
[----:B------:R-:W-:Y:S01]  /*07f0*/  NOP ;  /* 0x0000000000007918 */ /* 0x000fe20000000000 */
[----:B------:R-:W-:Y:S05]  /*0800*/  @P2 BRA `(.L_x_5) ;  /* 0x0000000000502947 */ /* 0x000fea0003800000 */
[----:B-1----:R-:W1:Y:S01]  /*0810*/  S2UR UR7, SR_CgaCtaId ;  /* 0x00000000000779c3 */ /* 0x002e620000008800 */
[----:B------:R-:W-:Y:S01]  /*0820*/  UMOV UR6, 0x400 ;  /* 0x0000040000067882 */ /* 0x000fe20000000000 */
[----:B------:R-:W-:Y:S01]  /*0830*/  UMOV UR8, 0x20 ;  /* 0x0000002000087882 */ /* 0x000fe20000000000 */
[----:B------:R-:W-:Y:S01]  /*0840*/  UMOV UR9, 0x80 ;  /* 0x0000008000097882 */ /* 0x000fe20000000000 */
[----:B------:R-:W-:Y:S01]  /*0850*/  ELECT P0, URZ, PT ;  /* 0x00000000003f782f */ /* 0x000fe20003800000 */
[----:B-1----:R-:W-:Y:S02]  /*0860*/  ULEA UR11, UR7, UR6, 0x18 ;  /* 0x00000006070b7291 */ /* 0x002fe4000f8ec03f */
[----:B------:R-:W-:-:S04]  /*0870*/  UIADD3 UR6, -UR8, 0x100000, URZ ;  /* 0x0010000008067890 */ /* 0x000fc8000fffe13f */
[----:B------:R-:W-:Y:S02]  /*0880*/  USHF.L.U32 UR7, UR6, 0xb, URZ ;  /* 0x0000000b06077899 */ /* 0x000fe4000800063f */
[----:B------:R-:W-:Y:S02]  /*0890*/  USHF.L.U32 UR6, UR6, 0x1, URZ ;  /* 0x0000000106067899 */ /* 0x000fe4000800063f */
        /* <DEDUP_REMOVED lines=10> */
[----:B------:R-:W-:Y:S01]  /*0940*/  NOP ;  /* 0x0000000000007918 */ /* 0x000fe20000000000 */
.L_x_5:
[----:B------:R-:W-:Y:S01]  /*0950*/  ISETP.NE.AND P0, PT, RZ, UR37, PT ;  /* 0x00000025ff007c0c */ /* 0x000fe2000bf05270 */
[----:B------:R-:W-:Y:S01]  /*0960*/  NOP ;  /* 0x0000000000007918 */ /* 0x000fe20000000000 */
[----:B------:R-:W-:Y:S01]  /*0970*/  MOV R2, UR5 ;  /* 0x0000000500027c02 */ /* 0x000fe20008000f00 */
[----:B-1234-:R-:W-:Y:S03]  /*0980*/  BAR.SYNC.DEFER_BLOCKING 0x0 ;  /* 0x0000000000007b1d */ /* 0x01efe60000010000 */
[----:B------:R-:W-:-:S07]  /*0990*/  ISETP.EQ.AND P2, PT, R2, 0x1, P1 ;  /* 0x000000010200780c */ /* 0x000fce0000f42270 */
[----:B------:R-:W-:Y:S06]  /*09a0*/  @!P0 BRA `(.L_x_6) ;  /* 0x0000006400bc8947 */ /* 0x000fec0003800000 */
[----:B------:R-:W-:-:S06]  /*09b0*/  UISETP.GT.U32.AND UP0, UPT, UR10, 0x3, UPT ;  /* 0x000000030a00788c */ /* 0x000fcc000bf04070 */
[----:B------:R-:W-:-:S13]  /*09c0*/  PLOP3.LUT P0, PT, PT, PT, UP0, 0x80, 0x0 ;  /* 0x000000000000781c */ /* 0x000fda0003f0f008 */
[----:B------:R-:W-:Y:S05]  /*09d0*/  @P0 EXIT ;  /* 0x000000000000094d */ /* 0x000fea0003800000 */
.L_x_7:
[----:B------:R-:W-:-:S08]  /*09e0*/  NOP ;  /* 0x0000000000007918 */ /* 0x000fd00000000000 */
[----:B------:R-:W1:Y:S02]  /*09f0*/  USETMAXREG.TRY_ALLOC.CTAPOOL UP0, 0xf0 ;  /* 0x000000f0000079c8 */ /* 0x000e640008000600 */
[----:B-1----:R-:W-:-:S13]  /*0a00*/  PLOP3.LUT P0, PT, PT, PT, UP0, 0x80, 0x0 ;  /* 0x000000000000781c */ /* 0x002fda0003f0f008 */
[----:B------:R-:W-:Y:S05]  /*0a10*/  @!P0 BRA `(.L_x_7) ;  /* 0xfffffffc00f08947 */ /* 0x000fea000383ffff */
[----:B------:R-:W-:Y:S01]  /*0a20*/  UISETP.NE.AND UP0, UPT, UR37, 0x1, UPT ;  /* 0x000000012500788c */ /* 0x000fe2000bf05270 */
[----:B------:R-:W1:Y:S01]  /*0a30*/  S2UR UR42, SR_CTAID.X ;  /* 0x00000000002a79c3 */ /* 0x000e620000002500 */
[----:B------:R-:W-:Y:S01]  /*0a40*/  UMOV UR5, URZ ;  /* 0x0000003f00057c82 */ /* 0x000fe20008000000 */
[----:B------:R-:W-:-:S03]  /*0a50*/  UMOV UR6, URZ ;  /* 0x0000003f00067c82 */ /* 0x000fc60008000000 */
[----:B------:R-:W-:-:S13]  /*0a60*/  PLOP3.LUT P0, PT, PT, PT, UP0, 0x80, 0x0 ;  /* 0x000000000000781c */ /* 0x000fda0003f0f008 */
[----:B------:R-:W-:Y:S05]  /*0a70*/  @!P0 BRA `(.L_x_8) ;  /* 0x00000000003c8947 */ /* 0x000fea0003800000 */
[----:B------:R-:W-:Y:S01]  /*0a80*/  UISETP.NE.AND UP0, UPT, UR37, 0x2, UPT ;  /* 0x000000022500788c */ /* 0x000fe2000bf05270 */
[----:B------:R-:W-:-:S05]  /*0a90*/  UMOV UR6, 0x1 ;  /* 0x0000000100067882 */ /* 0x000fca0000000000 */
[----:B------:R-:W-:-:S13]  /*0aa0*/  PLOP3.LUT P1, PT, PT, PT, UP0, 0x80, 0x0 ;  /* 0x000000000000781c */ /* 0x000fda0003f2f008 */
[----:B------:R-:W-:Y:S05]  /*0ab0*/  @!P1 BRA `(.L_x_8) ;  /* 0x00000000002c9947 */ /* 0x000fea0003800000 */
[----:B------:R-:W-:-:S06]  /*0ac0*/  UISETP.NE.AND UP0, UPT, UR37, 0x3, UPT ;  /* 0x000000032500788c */ /* 0x000fcc000bf05270 */
[----:B------:R-:W-:-:S13]  /*0ad0*/  PLOP3.LUT P1, PT, PT, PT, UP0, 0x80, 0x0 ;  /* 0x000000000000781c */ /* 0x000fda0003f2f008 */
[----:B------:R-:W-:Y:S05]  /*0ae0*/  @!P1 BRA `(.L_x_9) ;  /* 0x0000000000189947 */ /* 0x000fea0003800000 */
[----:B------:R-:W-:-:S11]  /*0af0*/  UISETP.NE.AND UP0, UPT, UR37, 0x4, UPT ;  /* 0x000000042500788c */ /* 0x000fd6000bf05270 */
[----:B------:R-:W-:Y:S01]  /*0b00*/  @!UP0 UMOV UR5, 0x1 ;  /* 0x0000000100058882 */ /* 0x000fe20000000000 */
[----:B------:R-:W-:Y:S01]  /*0b10*/  @!UP0 UMOV UR6, 0x1 ;  /* 0x0000000100068882 */ /* 0x000fe20000000000 */
[----:B------:R-:W-:Y:S01]  /*0b20*/  @UP0 UMOV UR5, URZ ;  /* 0x0000003f00050c82 */ /* 0x000fe20008000000 */
[----:B------:R-:W-:Y:S01]  /*0b30*/  @UP0 UMOV UR6, URZ ;  /* 0x0000003f00060c82 */ /* 0x000fe20008000000 */
[----:B------:R-:W-:Y:S05]  /*0b40*/  BRA `(.L_x_8) ;  /* 0x0000000000087947 */ /* 0x000fea0003800000 */
.L_x_9:
[----:B------:R-:W-:Y:S01]  /*0b50*/  UMOV UR5, 0x1 ;  /* 0x0000000100057882 */ /* 0x000fe20000000000 */
[----:B------:R-:W-:-:S05]  /*0b60*/  UMOV UR6, URZ ;  /* 0x0000003f00067c82 */ /* 0x000fca0008000000 */
.L_x_8:
[----:B------:R-:W-:Y:S05]  /*0b70*/  @!P0 BRA `(.L_x_10) ;  /* 0x00000000003c8947 */ /* 0x000fea0003800000 */
[----:B------:R-:W-:-:S06]  /*0b80*/  UISETP.NE.AND UP0, UPT, UR37, 0x2, UPT ;  /* 0x000000022500788c */ /* 0x000fcc000bf05270 */
[----:B------:R-:W-:-:S13]  /*0b90*/  PLOP3.LUT P0, PT, PT, PT, UP0, 0x80, 0x0 ;  /* 0x000000000000781c */ /* 0x000fda0003f0f008 */
[----:B------:R-:W-:Y:S05]  /*0ba0*/  @!P0 BRA `(.L_x_11) ;  /* 0x0000000000288947 */ /* 0x000fea0003800000 */
[----:B------:R-:W-:-:S06]  /*0bb0*/  UISETP.NE.AND UP0, UPT, UR37, 0x3, UPT ;  /* 0x000000032500788c */ /* 0x000fcc000bf05270 */
[----:B------:R-:W-:-:S13]  /*0bc0*/  PLOP3.LUT P0, PT, PT, PT, UP0, 0x80, 0x0 ;  /* 0x000000000000781c */ /* 0x000fda0003f0f008 */
[----:B------:R-:W-:Y:S05]  /*0bd0*/  @!P0 BRA `(.L_x_12) ;  /* 0x0000000000148947 */ /* 0x000fea0003800000 */
[----:B------:R-:W-:-:S06]  /*0be0*/  UISETP.NE.AND UP0, UPT, UR37, 0x4, UPT ;  /* 0x000000042500788c */ /* 0x000fcc000bf05270 */
[----:B------:R-:W-:-:S13]  /*0bf0*/  PLOP3.LUT P0, PT, PT, PT, UP0, 0x80, 0x0 ;  /* 0x000000000000781c */ /* 0x000fda0003f0f008 */
[----:B------:R-:W-:Y:S05]  /*0c00*/  @P0 BRA `(.L_x_13) ;  /* 0x00000000001c0947 */ /* 0x000fea0003800000 */
[----:B-1----:R-:W-:Y:S01]  /*0c10*/  ULEA UR42, UR42, 0x3, 0x1 ;  /* 0x000000032a2a7891 */ /* 0x002fe2000f8e083f */
[----:B------:R-:W-:Y:S11]  /*0c20*/  BRA `(.L_x_13) ;  /* 0x0000000000147947 */ /* 0x000ff60003800000 */
.L_x_12:
[----:B-1----:R-:W-:Y:S01]  /*0c30*/  ULEA UR42, UR42, 0x2, 0x1 ;  /* 0x000000022a2a7891 */ /* 0x002fe2000f8e083f */
[----:B------:R-:W-:Y:S11]  /*0c40*/  BRA `(.L_x_13) ;  /* 0x00000000000c7947 */ /* 0x000ff60003800000 */
.L_x_11:
[----:B-1----:R-:W-:Y:S01]  /*0c50*/  ULEA UR42, UR42, 0x1, 0x1 ;  /* 0x000000012a2a7891 */ /* 0x002fe2000f8e083f */
[----:B------:R-:W-:Y:S11]  /*0c60*/  BRA `(.L_x_13) ;  /* 0x0000000000047947 */ /* 0x000ff60003800000 */
.L_x_10:
[----:B-1----:R-:W-:-:S12]  /*0c70*/  USHF.L.U32 UR42, UR42, 0x1, URZ ;  /* 0x000000012a2a7899 */ /* 0x002fd8000800063f */
.L_x_13:
[----:B------:R-:W-:-:S04]  /*0c80*/  ULOP3.LUT UR7, UR4, 0x1, URZ, 0xfc, !UPT ;  /* 0x0000000104077892 */ /* 0x000fc8000f8efc3f */
[----:B------:R-:W-:-:S06]  /*0c90*/  UISETP.NE.AND UP0, UPT, UR7, 0x3, UPT ;  /* 0x000000030700788c */ /* 0x000fcc000bf05270 */
[----:B------:R-:W-:-:S13]  /*0ca0*/  PLOP3.LUT P0, PT, PT, PT, UP0, 0x80, 0x0 ;  /* 0x000000000000781c */ /* 0x000fda0003f0f008 */
[----:B------:R-:W-:Y:S05]  /*0cb0*/  @!P0 BRA `(.L_x_14) ;  /* 0x0000000000048947 */ /* 0x000fea0003800000 */
[----:B-1----:R-:W-:Y:S01]  /*0cc0*/  BPT.TRAP 0x1 ;  /* 0x000000040000795c */ /* 0x002fe20000300000 */
.L_x_14:
[----:B------:R-:W2:Y:S01]  /*0cd0*/  S2UR UR7, SR_CgaCtaId ;  /* 0x00000000000779c3 */ /* 0x000ea20000008800 */
[----:B------:R-:W-:Y:S01]  /*0ce0*/  UMOV UR36, 0x400 ;  /* 0x0000040000247882 */ /* 0x000fe20000000000 */
[----:B------:R-:W-:-:S05]  /*0cf0*/  IMAD.U32 R2, RZ, RZ, UR5 ;  /* 0x00000005ff027e24 */ /* 0x000fca000f8e00ff */
[----:B------:R-:W-:Y:S01]  /*0d00*/  SHF.L.U32 R2, R2, 0x1f, RZ ;  /* 0x0000001f02027819 */ /* 0x000fe200000006ff */
[----:B--2---:R-:W-:-:S04]  /*0d10*/  ULEA UR36, UR7, UR36, 0x18 ;  /* 0x0000002407247291 */ /* 0x004fc8000f8ec03f */
[----:B------:R-:W-:-:S09]  /*0d20*/  ULEA UR7, UR6, UR36, 0x3 ;  /* 0x0000002406077291 */ /* 0x000fd2000f8e183f */
[----:B------:R-:W2:Y:S02]  /*0d30*/  SYNCS.PHASECHK.TRANS64.TRYWAIT P1, [UR7+0x15050], R2 ;  /* 0x01505002ff0075a7 */ /* 0x000ea40008020147 */
[----:B--2---:R-:W-:Y:S05]  /*0d40*/  @!P1 BRA `(.L_x_15) ;  /* 0x0000007400b89947 */ /* 0x004fea0003800000 */
.L_x_92:
[----:B------:R-:W-:Y:S05]  /*0d50*/  @!P0 BRA `(.L_x_16) ;  /* 0x0000000000048947 */ /* 0x000fea0003800000 */
[----:B-1----:R-:W-:Y:S01]  /*0d60*/  BPT.TRAP 0x1 ;  /* 0x000000040000795c */ /* 0x002fe20000300000 */
.L_x_16:
[----:B--2---:R-:W-:Y:S01]  /*0d70*/  SHF.L.U32 R2, RZ, 0x1f, RZ ;  /* 0x0000001fff027819 */ /* 0x004fe200000006ff */
[----:B------:R-:W-:Y:S01]  /*0d80*/  UIADD3 UR32, UR36, 0x15090, URZ ;  /* 0x0001509024207890 */ /* 0x000fe2000fffe03f */
[----:B------:R-:W-:Y:S02]  /*0d90*/  ISETP.NE.AND P2, PT, RZ, UR10, PT ;  /* 0x0000000aff007c0c */ /* 0x000fe4000bf45270 */
[----:B------:R-:W2:Y:S02]  /*0da0*/  SYNCS.PHASECHK.TRANS64.TRYWAIT P1, [UR36+0x15000], R2 ;  /* 0x01500002ff0075a7 */ /* 0x000ea40008020164 */
[----:B--2---:R-:W-:Y:S09]  /*0db0*/  @!P1 BRA `(.L_x_17) ;  /* 0x0000007400b49947 */ /* 0x004ff20003800000 */
.L_x_93:
[----:B------:R-:W-:Y:S01]  /*0dc0*/  ULEA UR10, UR10, UR32, 0x3 ;  /* 0x000000200a0a7291 */ /* 0x000fe2000f8e183f */
[----:B--2---:R-:W-:Y:S01]  /*0dd0*/  SEL R3, RZ, 0x1, P2 ;  /* 0x00000001ff037807 */ /* 0x004fe20001000000 */
[----:B------:R-:W-:-:S03]  /*0de0*/  UIADD3 UR5, UR37, -0x1, URZ ;  /* 0xffffffff25057890 */ /* 0x000fc6000fffe03f */
[----:B------:R-:W-:Y:S01]  /*0df0*/  SHF.L.U32 R3, R3, 0x1f, RZ ;  /* 0x0000001f03037819 */ /* 0x000fe200000006ff */
[----:B------:R-:W-:-:S03]  /*0e00*/  USHF.L.U32 UR5, UR5, 0x3, URZ ;  /* 0x0000000305057899 */ /* 0x000fc6000800063f */
[----:B------:R-:W2:Y:S02]  /*0e10*/  SYNCS.PHASECHK.TRANS64.TRYWAIT P1, [UR10], R3 ;  /* 0x00000003ff0075a7 */ /* 0x000ea4000802014a */
[----:B--2---:R-:W-:Y:S07]  /*0e20*/  @!P1 BRA `(.L_x_18) ;  /* 0x0000007400b09947 */ /* 0x004fee0003800000 */
.L_x_94:
[----:B------:R-:W-:Y:S01]  /*0e30*/  USHF.R.U32.HI UR7, URZ, 0x4, UR36 ;  /* 0x000000043f077899 */ /* 0x000fe20008011624 */
[----:B------:R-:W-:Y:S01]  /*0e40*/  WARPGROUP.ARRIVE ;  /* 0x00000000000079c5 */ /* 0x000fe20000000000 */
[----:B------:R-:W-:Y:S01]  /*0e50*/  UIADD3 UR8, UR36, 0x6000, URZ ;  /* 0x0000600024087890 */ /* 0x000fe2000fffe03f */
[----:B------:R-:W-:Y:S01]  /*0e60*/  MOV R119, RZ ;  /* 0x000000ff00777202 */ /* 0x000fe20000000f00 */
[----:B------:R-:W-:Y:S02]  /*0e70*/  ULOP3.LUT UR7, UR7, 0x3fff, URZ, 0xc0, !UPT ;  /* 0x00003fff07077892 */ /* 0x000fe4000f8ec03f */
[----:B------:R-:W-:Y:S02]  /*0e80*/  USHF.R.U32.HI UR8, URZ, 0x4, UR8 ;  /* 0x000000043f087899 */ /* 0x000fe40008011608 */
[----:B------:R-:W-:Y:S02]  /*0e90*/  ULOP3.LUT UR7, UR7, 0x10000, URZ, 0xfc, !UPT ;  /* 0x0001000007077892 */ /* 0x000fe4000f8efc3f */
[----:B------:R-:W-:-:S02]  /*0ea0*/  ULOP3.LUT UR8, UR8, 0x3fff, URZ, 0xc0, !UPT ;  /* 0x00003fff08087892 */ /* 0x000fc4000f8ec03f */
[----:B------:R-:W-:Y:S02]  /*0eb0*/  UIMAD UR7, UR6, 0x300, UR7 ;  /* 0x00000300060778a4 */ /* 0x000fe4000f8e0207 */
[----:B------:R-:W-:Y:S01]  /*0ec0*/  ULOP3.LUT UR6, UR8, 0x10000, URZ, 0xfc, !UPT ;  /* 0x0001000008067892 */ /* 0x000fe2000f8efc3f */
[----:B------:R-:W-:Y:S01]  /*0ed0*/  UMOV UR9, 0x80000020 ;  /* 0x8000002000097882 */ /* 0x000fe20000000000 */
[----:B------:R-:W-:Y:S01]  /*0ee0*/  UMOV UR11, 0x80000020 ;  /* 0x80000020000b7882 */ /* 0x000fe20000000000 */
[----:B------:R-:W-:Y:S02]  /*0ef0*/  UIADD3 UR12, UR7, 0x2, URZ ;  /* 0x00000002070c7890 */ /* 0x000fe4000fffe03f */
[----:B------:R-:W-:Y:S02]  /*0f00*/  UMOV UR8, UR7 ;  /* 0x0000000700087c82 */ /* 0x000fe40008000000 */
[----:B------:R-:W-:Y:S01]  /*0f10*/  UMOV UR10, UR6 ;  /* 0x00000006000a7c82 */ /* 0x000fe20008000000 */
[----:B------:R-:W-:Y:S01]  /*0f20*/  UIADD3 UR14, UR6, 0x2, URZ ;  /* 0x00000002060e7890 */ /* 0x000fe2000fffe03f */
[----:B------:R-:W-:Y:S01]  /*0f30*/  QGMMA.64x64x32.F32.E4M3.E4M3 R24, gdesc[UR8], RZ, !UPT, gsb0 ;  /* 0x00e00000081879f3 */ /* 0x000fe2000c0008ff */
[----:B------:R-:W-:Y:S01]  /*0f40*/  UMOV UR13, 0x80000020 ;  /* 0x80000020000d7882 */ /* 0x000fe20000000000 */
[----:B------:R-:W-:Y:S01]  /*0f50*/  UMOV UR15, 0x80000020 ;  /* 0x80000020000f7882 */ /* 0x000fe20000000000 */
[----:B------:R-:W-:-:S02]  /*0f60*/  UIADD3 UR16, UR7, 0x100, URZ ;  /* 0x0000010007107890 */ /* 0x000fc4000fffe03f */
[----:B------:R-:W-:Y:S01]  /*0f70*/  UIADD3 UR18, UR6, 0x100, URZ ;  /* 0x0000010006127890 */ /* 0x000fe2000fffe03f */
[----:B------:R-:W-:Y:S01]  /*0f80*/  UMOV UR17, 0x80000020 ;  /* 0x8000002000117882 */ /* 0x000fe20000000000 */
[----:B------:R-:W-:Y:S01]  /*0f90*/  UMOV UR19, 0x80000020 ;  /* 0x8000002000137882 */ /* 0x000fe20000000000 */
[----:B------:R-:W-:Y:S02]  /*0fa0*/  UIADD3 UR20, UR7, 0x102, URZ ;  /* 0x0000010207147890 */ /* 0x000fe4000fffe03f */
[----:B------:R-:W-:Y:S01]  /*0fb0*/  UIADD3 UR22, UR6, 0x102, URZ ;  /* 0x0000010206167890 */ /* 0x000fe2000fffe03f */
[----:B------:R-:W-:Y:S01]  /*0fc0*/  UMOV UR21, 0x80000020 ;  /* 0x8000002000157882 */ /* 0x000fe20000000000 */
[----:B------:R-:W-:Y:S01]  /*0fd0*/  UMOV UR23, 0x80000020 ;  /* 0x8000002000177882 */ /* 0x000fe20000000000 */
[----:B------:R-:W-:Y:S02]  /*0fe0*/  UIADD3 UR24, UR7, 0x200, URZ ;  /* 0x0000020007187890 */ /* 0x000fe4000fffe03f */
[----:B------:R-:W-:Y:S01]  /*0ff0*/  UIADD3 UR26, UR6, 0x200, URZ ;  /* 0x00000200061a7890 */ /* 0x000fe2000fffe03f */
[----:B------:R-:W-:Y:S01]  /*1000*/  UMOV UR25, 0x80000020 ;  /* 0x8000002000197882 */ /* 0x000fe20000000000 */
[----:B------:R-:W-:Y:S01]  /*1010*/  UMOV UR27, 0x80000020 ;  /* 0x80000020001b7882 */ /* 0x000fe20000000000 */
[----:B------:R-:W-:-:S02]  /*1020*/  UIADD3 UR28, UR7, 0x202, URZ ;  /* 0x00000202071c7890 */ /* 0x000fc4000fffe03f */
[----:B------:R-:W-:Y:S01]  /*1030*/  UIADD3 UR30, UR6, 0x202, URZ ;  /* 0x00000202061e7890 */ /* 0x000fe2000fffe03f */
[----:B------:R-:W-:Y:S01]  /*1040*/  UMOV UR29, 0x80000020 ;  /* 0x80000020001d7882 */ /* 0x000fe20000000000 */
[----:B------:R-:W-:Y:S01]  /*1050*/  UMOV UR31, 0x80000020 ;  /* 0x80000020001f7882 */ /* 0x000fe20000000000 */
[----:B------:R-:W-:Y:S01]  /*1060*/  ULDC UR7, c[0x0][0x604] ;  /* 0x0001810000077ab9 */ /* 0x000fe20000000800 */
[----:B------:R-:W-:-:S06]  /*1070*/  ULOP3.LUT UR5, UR5, 0x8, URZ, 0xc, !UPT ;  /* 0x0000000805057892 */ /* 0x000fcc000f8e0c3f */
[----:B------:R-:W-:Y:S01]  /*1080*/  IMAD.U32 R9, RZ, RZ, UR5 ;  /* 0x00000005ff097e24 */ /* 0x000fe2000f8e00ff */
[----:B------:R-:W-:Y:S02]  /*1090*/  WARPGROUP.DEPBAR.LE gsb0, 0x0 ;  /* 0x00008000000079c5 */ /* 0x000fe40000010000 */
[----:B------:R-:W-:-:S06]  /*10a0*/  WARPGROUP.ARRIVE ;  /* 0x00000000000079c5 */ /* 0x000fcc0000000000 */
[----:B------:R-:W-:Y:S03]  /*10b0*/  QGMMA.64x64x32.F32.E4M3.E4M3 R24, gdesc[UR12], R24, gsb0 ;  /* 0x00e000000c1879f3 */ /* 0x000fe60008000818 */
        /* <DEDUP_REMOVED lines=13> */
[----:B--2---:R-:W-:Y:S01]  /*1190*/  FMNMX R3, R24, R25, !PT ;  /* 0x0000001918037209 */ /* 0x004fe20007800000 */
[----:B------:R2:W-:Y:S03]  /*11a0*/  SYNCS.ARRIVE.TRANS64.A1T0 RZ, [R9+UR32], RZ ;  /* 0x000000ff09ff79a7 */ /* 0x0005e60008100020 */
[----:B------:R-:W-:-:S04]  /*11b0*/  FMNMX R4, R28, R3, !PT ;  /* 0x000000031c047209 */ /* 0x000fc80007800000 */
        /* <DEDUP_REMOVED lines=12> */
[----:B------:R-:W-:-:S05]  /*1280*/  FMNMX R6, R53, R4, !PT ;  /* 0x0000000435067209 */ /* 0x000fca0007800000 */
[----:B------:R-:W3:Y:S02]  /*1290*/  SHFL.BFLY PT, R3, R6, 0x1, 0x1f ;  /* 0x0c201f0006037f89 */ /* 0x000ee400000e0000 */
[----:B---3--:R-:W-:Y:S02]  /*12a0*/  FMNMX R7, R6, R3, !PT ;  /* 0x0000000306077209 */ /* 0x008fe40007800000 */
[----:B------:R-:W-:-:S03]  /*12b0*/  FMNMX R3, R26, R27, !PT ;  /* 0x0000001b1a037209 */ /* 0x000fc60007800000 */
[----:B------:R-:W3:Y:S01]  /*12c0*/  SHFL.BFLY PT, R8, R7, 0x2, 0x1f ;  /* 0x0c401f0007087f89 */ /* 0x000ee200000e0000 */
[----:B------:R-:W-:-:S04]  /*12d0*/  FMNMX R4, R30, R3, !PT ;  /* 0x000000031e047209 */ /* 0x000fc80007800000 */
[----:B------:R-:W-:-:S04]  /*12e0*/  FMNMX R3, R31, R4, !PT ;  /* 0x000000041f037209 */ /* 0x000fc80007800000 */
[----:B------:R-:W-:-:S04]  /*12f0*/  FMNMX R4, R34, R3, !PT ;  /* 0x0000000322047209 */ /* 0x000fc80007800000 */
[----:B------:R-:W-:-:S04]  /*1300*/  FMNMX R5, R35, R4, !PT ;  /* 0x0000000423057209 */ /* 0x000fc80007800000 */
[----:B------:R-:W-:-:S04]  /*1310*/  FMNMX R4, R38, R5, !PT ;  /* 0x0000000526047209 */ /* 0x000fc80007800000 */
[----:B------:R-:W-:Y:S02]  /*1320*/  FMNMX R5, R39, R4, !PT ;  /* 0x0000000427057209 */ /* 0x000fe40007800000 */
[----:B---3--:R-:W-:Y:S02]  /*1330*/  FMNMX R3, R7, R8, !PT ;  /* 0x0000000807037209 */ /* 0x008fe40007800000 */
[----:B------:R-:W-:Y:S02]  /*1340*/  FMNMX R4, R42, R5, !PT ;  /* 0x000000052a047209 */ /* 0x000fe40007800000 */
[----:B------:R-:W-:Y:S02]  /*1350*/  FSETP.NEU.AND P1, PT, R3, -INF , PT ;  /* 0xff8000000300780b */ /* 0x000fe40003f2d000 */
[----:B------:R-:W-:Y:S02]  /*1360*/  FMNMX R5, R43, R4, !PT ;  /* 0x000000042b057209 */ /* 0x000fe40007800000 */
[----:B------:R-:W-:-:S02]  /*1370*/  FSEL R6, R3, RZ, P1 ;  /* 0x000000ff03067208 */ /* 0x000fc40000800000 */
[----:B------:R-:W-:Y:S02]  /*1380*/  FMNMX R4, R46, R5, !PT ;  /* 0x000000052e047209 */ /* 0x000fe40007800000 */
[----:B------:R-:W-:Y:S01]  /*1390*/  LOP3.LUT R7, R0, 0x3, RZ, 0xc0, !PT ;  /* 0x0000000300077812 */ /* 0x000fe200078ec0ff */
[----:B------:R-:W-:Y:S01]  /*13a0*/  FMUL R6, R6, UR7 ;  /* 0x0000000706067c20 */ /* 0x000fe20008400000 */
[----:B------:R-:W-:Y:S01]  /*13b0*/  FMNMX R5, R47, R4, !PT ;  /* 0x000000042f057209 */ /* 0x000fe20007800000 */
[----:B------:R-:W-:Y:S01]  /*13c0*/  IMAD.SHL.U32 R0, R0, 0x4, RZ ;  /* 0x0000000400007824 */ /* 0x000fe200078e00ff */
[----:B------:R-:W-:Y:S01]  /*13d0*/  IADD3 R7, R7, -0x1, RZ ;  /* 0xffffffff07077810 */ /* 0x000fe20007ffe0ff */
[--C-:B------:R-:W-:Y:S01]  /*13e0*/  FFMA R24, R24, UR7, -R6.reuse ;  /* 0x0000000718187c23 */ /* 0x100fe20008000806 */
[----:B------:R-:W-:Y:S01]  /*13f0*/  FMNMX R4, R50, R5, !PT ;  /* 0x0000000532047209 */ /* 0x000fe20007800000 */
[--C-:B------:R-:W-:Y:S01]  /*1400*/  FFMA R25, R25, UR7, -R6.reuse ;  /* 0x0000000719197c23 */ /* 0x100fe20008000806 */
[--C-:B------:R-:W-:Y:S01]  /*1410*/  FFMA R28, R28, UR7, -R6.reuse ;  /* 0x000000071c1c7c23 */ /* 0x100fe20008000806 */
[--C-:B------:R-:W-:Y:S01]  /*1420*/  FFMA R36, R36, UR7, -R6.reuse ;  /* 0x0000000724247c23 */ /* 0x100fe20008000806 */
[----:B------:R-:W-:Y:S01]  /*1430*/  FSETP.GEU.AND P2, PT, R24, -126, PT ;  /* 0xc2fc00001800780b */ /* 0x000fe20003f4e000 */
[--C-:B------:R-:W-:Y:S01]  /*1440*/  FFMA R32, R32, UR7, -R6.reuse ;  /* 0x0000000720207c23 */ /* 0x100fe20008000806 */
[----:B------:R-:W-:Y:S01]  /*1450*/  FMNMX R5, R51, R4, !PT ;  /* 0x0000000433057209 */ /* 0x000fe20007800000 */
        /* <DEDUP_REMOVED lines=10> */
[----:B------:R-:W-:Y:S01]  /*1500*/  @!P2 FMUL R24, R24, 0.5 ;  /* 0x3f0000001818a820 */ /* 0x000fe20000400000 */
[----:B------:R-:W-:Y:S01]  /*1510*/  FSETP.GEU.AND P5, PT, R29, -126, PT ;  /* 0xc2fc00001d00780b */ /* 0x000fe20003fae000 */
[----:B------:R-:W3:Y:S01]  /*1520*/  SHFL.BFLY PT, R5, R4, 0x1, 0x1f ;  /* 0x0c201f0004057f89 */ /* 0x000ee200000e0000 */
[----:B------:R-:W-:Y:S01]  /*1530*/  FSETP.GEU.AND P4, PT, R33, -126, PT ;  /* 0xc2fc00002100780b */ /* 0x000fe20003f8e000 */
[----:B------:R-:W-:Y:S01]  /*1540*/  @!P3 FMUL R25, R25, 0.5 ;  /* 0x3f0000001919b820 */ /* 0x000fe20000400000 */
[--C-:B------:R-:W-:Y:S01]  /*1550*/  FFMA R48, R48, UR7, -R6.reuse ;  /* 0x0000000730307c23 */ /* 0x100fe20008000806 */
[----:B------:R-:W4:Y:S01]  /*1560*/  MUFU.EX2 R24, R24 ;  /* 0x0000001800187308 */ /* 0x000f220000000800 */
[--C-:B------:R-:W-:Y:S01]  /*1570*/  FFMA R41, R41, UR7, -R6.reuse ;  /* 0x0000000729297c23 */ /* 0x100fe20008000806 */
[----:B------:R-:W-:Y:S01]  /*1580*/  @!P6 FMUL R28, R28, 0.5 ;  /* 0x3f0000001c1ce820 */ /* 0x000fe20000400000 */
[--C-:B------:R-:W-:Y:S01]  /*1590*/  FFMA R49, R49, UR7, -R6.reuse ;  /* 0x0000000731317c23 */ /* 0x100fe20008000806 */
[--C-:B------:R-:W-:Y:S01]  /*15a0*/  FFMA R45, R45, UR7, -R6.reuse ;  /* 0x000000072d2d7c23 */ /* 0x100fe20008000806 */
[--C-:B------:R-:W-:Y:S01]  /*15b0*/  FFMA R52, R52, UR7, -R6.reuse ;  /* 0x0000000734347c23 */ /* 0x100fe20008000806 */
[----:B------:R-:W-:Y:S01]  /*15c0*/  @!P1 FMUL R32, R32, 0.5 ;  /* 0x3f00000020209820 */ /* 0x000fe20000400000 */
[----:B------:R-:W-:Y:S01]  /*15d0*/  FFMA R6, R53, UR7, -R6 ;  /* 0x0000000735067c23 */ /* 0x000fe20008000806 */
[----:B------:R-:W5:Y:S01]  /*15e0*/  MUFU.EX2 R8, R25 ;  /* 0x0000001900087308 */ /* 0x000f620000000800 */
[----:B------:R-:W-:Y:S01]  /*15f0*/  @!P5 FMUL R29, R29, 0.5 ;  /* 0x3f0000001d1dd820 */ /* 0x000fe20000400000 */
[----:B------:R-:W-:Y:S01]  /*1600*/  @!P4 FMUL R33, R33, 0.5 ;  /* 0x3f0000002121c820 */ /* 0x000fe20000400000 */
[----:B------:R-:W-:-:S05]  /*1610*/  LOP3.LUT R0, R0, 0xc, RZ, 0xc0, !PT ;  /* 0x0000000c00007812 */ /* 0x000fca00078ec0ff */
[----:B------:R-:W1:Y:S01]  /*1620*/  MUFU.EX2 R28, R28 ;  /* 0x0000001c001c7308 */ /* 0x000e620000000800 */
[----:B----4-:R-:W-:Y:S01]  /*1630*/  @!P2 FMUL R24, R24, R24 ;  /* 0x000000181818a220 */ /* 0x010fe20000400000 */
[----:B------:R-:W-:Y:S02]  /*1640*/  FSETP.GEU.AND P2, PT, R36, -126, PT ;  /* 0xc2fc00002400780b */ /* 0x000fe40003f4e000 */
[----:B---3--:R-:W-:Y:S02]  /*1650*/  FMNMX R4, R4, R5, !PT ;  /* 0x0000000504047209 */ /* 0x008fe40007800000 */
[----:B------:R-:W-:Y:S02]  /*1660*/  F2FP.SATFINITE.E4M3.F32.PACK_AB_MERGE_C R23, R119, R24, RZ ;  /* 0x000000187717723e */ /* 0x000fe400048070ff */
[----:B------:R-:W3:Y:S01]  /*1670*/  MUFU.EX2 R32, R32 ;  /* 0x0000002000207308 */ /* 0x000ee20000000800 */
[----:B-----5:R-:W-:Y:S01]  /*1680*/  @!P3 FMUL R8, R8, R8 ;  /* 0x000000080808b220 */ /* 0x020fe20000400000 */
[----:B------:R-:W-:Y:S01]  /*1690*/  FSETP.GEU.AND P3, PT, R37, -126, PT ;  /* 0xc2fc00002500780b */ /* 0x000fe20003f6e000 */
[----:B------:R-:W4:Y:S01]  /*16a0*/  SHFL.BFLY PT, R5, R4, 0x2, 0x1f ;  /* 0x0c401f0004057f89 */ /* 0x000f2200000e0000 */
[----:B------:R-:W-:-:S02]  /*16b0*/  LOP3.LUT R23, R23, 0xff, RZ, 0xc0, !PT ;  /* 0x000000ff17177812 */ /* 0x000fc400078ec0ff */
[----:B------:R-:W-:Y:S01]  /*16c0*/  F2FP.SATFINITE.E4M3.F32.PACK_AB_MERGE_C R25, R119, R8, RZ ;  /* 0x000000087719723e */ /* 0x000fe200048070ff */
[----:B------:R-:W-:Y:S01]  /*16d0*/  @!P2 FMUL R36, R36, 0.5 ;  /* 0x3f0000002424a820 */ /* 0x000fe20000400000 */
[----:B------:R-:W5:Y:S01]  /*16e0*/  MUFU.EX2 R10, R29 ;  /* 0x0000001d000a7308 */ /* 0x000f620000000800 */
[----:B-1----:R-:W-:Y:S01]  /*16f0*/  @!P6 FMUL R28, R28, R28 ;  /* 0x0000001c1c1ce220 */ /* 0x002fe20000400000 */
[----:B------:R-:W-:-:S05]  /*1700*/  FSETP.GEU.AND P6, PT, R40, -126, PT ;  /* 0xc2fc00002800780b */ /* 0x000fca0003fce000 */
[----:B------:R-:W-:Y:S01]  /*1710*/  @!P3 FMUL R37, R37, 0.5 ;  /* 0x3f0000002525b820 */ /* 0x000fe20000400000 */
[----:B------:R-:W1:Y:S01]  /*1720*/  MUFU.EX2 R36, R36 ;  /* 0x0000002400247308 */ /* 0x000e620000000800 */
[----:B---3--:R-:W-:Y:S01]  /*1730*/  @!P1 FMUL R32, R32, R32 ;  /* 0x0000002020209220 */ /* 0x008fe20000400000 */
[----:B------:R-:W-:-:S05]  /*1740*/  FSETP.GEU.AND P1, PT, R44, -126, PT ;  /* 0xc2fc00002c00780b */ /* 0x000fca0003f2e000 */
[----:B------:R-:W-:Y:S01]  /*1750*/  @!P6 FMUL R40, R40, 0.5 ;  /* 0x3f0000002828e820 */ /* 0x000fe20000400000 */
[----:B------:R-:W3:Y:S01]  /*1760*/  MUFU.EX2 R14, R37 ;  /* 0x00000025000e7308 */ /* 0x000ee20000000800 */
[----:B-----5:R-:W-:Y:S01]  /*1770*/  @!P5 FMUL R10, R10, R10 ;  /* 0x0000000a0a0ad220 */ /* 0x020fe20000400000 */
[----:B------:R-:W-:Y:S02]  /*1780*/  FSETP.GEU.AND P5, PT, R41, -126, PT ;  /* 0xc2fc00002900780b */ /* 0x000fe40003fae000 */
[----:B----4-:R-:W-:Y:S02]  /*1790*/  FMNMX R4, R4, R5, !PT ;  /* 0x0000000504047209 */ /* 0x010fe40007800000 */
[----:B------:R-:W-:Y:S01]  /*17a0*/  F2FP.SATFINITE.E4M3.F32.PACK_AB_MERGE_C R29, R119, R10, RZ ;  /* 0x0000000a771d723e */ /* 0x000fe200048070ff */
[----:B------:R-:W-:Y:S01]  /*17b0*/  @!P1 FMUL R44, R44, 0.5 ;  /* 0x3f0000002c2c9820 */ /* 0x000fe20000400000 */
[----:B------:R-:W4:Y:S01]  /*17c0*/  MUFU.EX2 R12, R33 ;  /* 0x00000021000c7308 */ /* 0x000f220000000800 */
[----:B-1----:R-:W-:Y:S01]  /*17d0*/  @!P2 FMUL R36, R36, R36 ;  /* 0x000000242424a220 */ /* 0x002fe20000400000 */
[----:B------:R-:W-:-:S02]  /*17e0*/  FSETP.NEU.AND P2, PT, R4, -INF , PT ;  /* 0xff8000000400780b */ /* 0x000fc40003f4d000 */
[----:B------:R-:W-:Y:S02]  /*17f0*/  LOP3.LUT R29, R29, 0xffff, RZ, 0xc0, !PT ;  /* 0x0000ffff1d1d7812 */ /* 0x000fe400078ec0ff */
[----:B------:R-:W-:Y:S01]  /*1800*/  FSEL R5, R4, RZ, P2 ;  /* 0x000000ff04057208 */ /* 0x000fe20001000000 */
[----:B------:R-:W-:Y:S01]  /*1810*/  @!P5 FMUL R41, R41, 0.5 ;  /* 0x3f0000002929d820 */ /* 0x000fe20000400000 */
[----:B------:R-:W-:Y:S01]  /*1820*/  FSETP.GEU.AND P2, PT, R49, -126, PT ;  /* 0xc2fc00003100780b */ /* 0x000fe20003f4e000 */
[----:B---3--:R-:W-:Y:S01]  /*1830*/  @!P3 FMUL R14, R14, R14 ;  /* 0x0000000e0e0eb220 */ /* 0x008fe20000400000 */
[----:B------:R-:W-:Y:S01]  /*1840*/  FSETP.GEU.AND P3, PT, R48, -126, PT ;  /* 0xc2fc00003000780b */ /* 0x000fe20003f6e000 */
[----:B------:R-:W1:Y:S01]  /*1850*/  MUFU.EX2 R40, R40 ;  /* 0x0000002800287308 */ /* 0x000e620000000800 */
[----:B------:R-:W-:Y:S02]  /*1860*/  FMUL R5, R5, UR7 ;  /* 0x0000000705057c20 */ /* 0x000fe40008400000 */
[----:B------:R-:W-:-:S02]  /*1870*/  F2FP.SATFINITE.E4M3.F32.PACK_AB_MERGE_C R37, R119, R14, RZ ;  /* 0x0000000e7725723e */ /* 0x000fc400048070ff */
[--C-:B------:R-:W-:Y:S01]  /*1880*/  FFMA R26, R26, UR7, -R5.reuse ;  /* 0x000000071a1a7c23 */ /* 0x100fe20008000805 */
[----:B----4-:R-:W-:Y:S01]  /*1890*/  @!P4 FMUL R12, R12, R12 ;  /* 0x0000000c0c0cc220 */ /* 0x010fe20000400000 */
[----:B------:R-:W-:Y:S01]  /*18a0*/  FSETP.GEU.AND P4, PT, R45, -126, PT ;  /* 0xc2fc00002d00780b */ /* 0x000fe20003f8e000 */
[----:B------:R-:W3:Y:S01]  /*18b0*/  MUFU.EX2 R44, R44 ;  /* 0x0000002c002c7308 */ /* 0x000ee20000000800 */
[--C-:B------:R-:W-:Y:S01]  /*18c0*/  FFMA R30, R30, UR7, -R5.reuse ;  /* 0x000000071e1e7c23 */ /* 0x100fe20008000805 */
[----:B------:R-:W-:Y:S01]  /*18d0*/  @!P2 FMUL R49, R49, 0.5 ;  /* 0x3f0000003131a820 */ /* 0x000fe20000400000 */
[--C-:B------:R-:W-:Y:S01]  /*18e0*/  FFMA R31, R31, UR7, -R5.reuse ;  /* 0x000000071f1f7c23 */ /* 0x100fe20008000805 */
[----:B------:R-:W-:Y:S01]  /*18f0*/  @!P3 FMUL R48, R48, 0.5 ;  /* 0x3f0000003030b820 */ /* 0x000fe20000400000 */
[--C-:B------:R-:W-:Y:S01]  /*1900*/  FFMA R27, R27, UR7, -R5.reuse ;  /* 0x000000071b1b7c23 */ /* 0x100fe20008000805 */
[--C-:B------:R-:W-:Y:S01]  /*1910*/  FFMA R34, R34, UR7, -R5.reuse ;  /* 0x0000000722227c23 */ /* 0x100fe20008000805 */
[--C-:B------:R-:W-:Y:S01]  /*1920*/  FFMA R38, R38, UR7, -R5.reuse ;  /* 0x0000000726267c23 */ /* 0x100fe20008000805 */
[----:B------:R-:W4:Y:S01]  /*1930*/  MUFU.EX2 R41, R41 ;  /* 0x0000002900297308 */ /* 0x000f220000000800 */
[----:B-1----:R-:W-:Y:S01]  /*1940*/  @!P6 FMUL R40, R40, R40 ;  /* 0x000000282828e220 */ /* 0x002fe20000400000 */
[----:B------:R-:W-:Y:S01]  /*1950*/  FSETP.GEU.AND P6, PT, R52, -126, PT ;  /* 0xc2fc00003400780b */ /* 0x000fe20003fce000 */
[--C-:B------:R-:W-:Y:S01]  /*1960*/  FFMA R42, R42, UR7, -R5.reuse ;  /* 0x000000072a2a7c23 */ /* 0x100fe20008000805 */
[----:B------:R-:W-:Y:S01]  /*1970*/  @!P4 FMUL R45, R45, 0.5 ;  /* 0x3f0000002d2dc820 */ /* 0x000fe20000400000 */
[--C-:B------:R-:W-:Y:S01]  /*1980*/  FFMA R43, R43, UR7, -R5.reuse ;  /* 0x000000072b2b7c23 */ /* 0x100fe20008000805 */
[--C-:B------:R-:W-:Y:S01]  /*1990*/  FFMA R35, R35, UR7, -R5.reuse ;  /* 0x0000000723237c23 */ /* 0x100fe20008000805 */
[--C-:B------:R-:W-:Y:S01]  /*19a0*/  FFMA R39, R39, UR7, -R5.reuse ;  /* 0x0000000727277c23 */ /* 0x100fe20008000805 */
[----:B------:R-:W1:Y:S01]  /*19b0*/  MUFU.EX2 R48, R48 ;  /* 0x0000003000307308 */ /* 0x000e620000000800 */
[----:B---3--:R-:W-:Y:S01]  /*19c0*/  @!P1 FMUL R44, R44, R44 ;  /* 0x0000002c2c2c9220 */ /* 0x008fe20000400000 */
[----:B------:R-:W-:Y:S01]  /*19d0*/  FSETP.GEU.AND P1, PT, R26, -126, PT ;  /* 0xc2fc00001a00780b */ /* 0x000fe20003f2e000 */
[--C-:B------:R-:W-:Y:S01]  /*19e0*/  FFMA R46, R46, UR7, -R5.reuse ;  /* 0x000000072e2e7c23 */ /* 0x100fe20008000805 */
[--C-:B------:R-:W-:Y:S01]  /*19f0*/  FFMA R47, R47, UR7, -R5.reuse ;  /* 0x000000072f2f7c23 */ /* 0x100fe20008000805 */
[--C-:B------:R-:W-:Y:S01]  /*1a00*/  FFMA R50, R50, UR7, -R5.reuse ;  /* 0x0000000732327c23 */ /* 0x100fe20008000805 */
[--C-:B------:R-:W-:Y:S01]  /*1a10*/  FFMA R51, R51, UR7, -R5.reuse ;  /* 0x0000000733337c23 */ /* 0x100fe20008000805 */
[----:B------:R-:W-:Y:S01]  /*1a20*/  @!P6 FMUL R52, R52, 0.5 ;  /* 0x3f0000003434e820 */ /* 0x000fe20000400000 */
[----:B------:R-:W3:Y:S01]  /*1a30*/  MUFU.EX2 R49, R49 ;  /* 0x0000003100317308 */ /* 0x000ee20000000800 */
[----:B----4-:R-:W-:Y:S01]  /*1a40*/  @!P5 FMUL R41, R41, R41 ;  /* 0x000000292929d220 */ /* 0x010fe20000400000 */
[----:B------:R-:W-:Y:S01]  /*1a50*/  FSETP.GEU.AND P5, PT, R6, -126, PT ;  /* 0xc2fc00000600780b */ /* 0x000fe20003fae000 */
[--C-:B------:R-:W-:Y:S01]  /*1a60*/  FFMA R54, R54, UR7, -R5.reuse ;  /* 0x0000000736367c23 */ /* 0x100fe20008000805 */
[----:B------:R-:W-:Y:S01]  /*1a70*/  FFMA R5, R55, UR7, -R5 ;  /* 0x0000000737057c23 */ /* 0x000fe20008000805 */
[----:B--2---:R-:W-:Y:S01]  /*1a80*/  FADD R9, R8, R41 ;  /* 0x0000002908097221 */ /* 0x004fe20000000000 */
[C---:B------:R-:W-:Y:S01]  /*1a90*/  F2FP.SATFINITE.E4M3.F32.PACK_AB_MERGE_C R33, R119.reuse, R12, RZ ;  /* 0x0000000c7721723e */ /* 0x040fe200048070ff */
[----:B------:R-:W-:Y:S01]  /*1aa0*/  @!P1 FMUL R26, R26, 0.5 ;  /* 0x3f0000001a1a9820 */ /* 0x000fe20000400000 */
[----:B------:R-:W2:Y:S01]  /*1ab0*/  MUFU.EX2 R45, R45 ;  /* 0x0000002d002d7308 */ /* 0x000ea20000000800 */
[----:B-1----:R-:W-:Y:S01]  /*1ac0*/  @!P3 FMUL R48, R48, R48 ;  /* 0x000000303030b220 */ /* 0x002fe20000400000 */
[----:B------:R-:W-:Y:S01]  /*1ad0*/  FSETP.GEU.AND P3, PT, R30, -126, PT ;  /* 0xc2fc00001e00780b */ /* 0x000fe20003f6e000 */
[----:B------:R-:W-:Y:S01]  /*1ae0*/  FADD R8, R28, R44 ;  /* 0x0000002c1c087221 */ /* 0x000fe20000000000 */
[----:B------:R-:W-:-:S02]  /*1af0*/  F2FP.SATFINITE.E4M3.F32.PACK_AB_MERGE_C R28, R119, R28, RZ ;  /* 0x0000001c771c723e */ /* 0x000fc400048070ff */
[----:B------:R-:W-:Y:S01]  /*1b00*/  F2FP.SATFINITE.E4M3.F32.PACK_AB_MERGE_C R41, R119, R41, RZ ;  /* 0x000000297729723e */ /* 0x000fe200048070ff */
[----:B------:R-:W-:Y:S01]  /*1b10*/  @!P5 FMUL R6, R6, 0.5 ;  /* 0x3f0000000606d820 */ /* 0x000fe20000400000 */
[----:B------:R-:W1:Y:S01]  /*1b20*/  MUFU.EX2 R52, R52 ;  /* 0x0000003400347308 */ /* 0x000e620000000800 */
[----:B---3--:R-:W-:Y:S01]  /*1b30*/  @!P2 FMUL R49, R49, R49 ;  /* 0x000000313131a220 */ /* 0x008fe20000400000 */
[----:B------:R-:W-:Y:S02]  /*1b40*/  FSETP.GEU.AND P2, PT, R31, -126, PT ;  /* 0xc2fc00001f00780b */ /* 0x000fe40003f4e000 */
[----:B------:R-:W-:Y:S02]  /*1b50*/  F2FP.SATFINITE.E4M3.F32.PACK_AB_MERGE_C R44, R119, R44, RZ ;  /* 0x0000002c772c723e */ /* 0x000fe400048070ff */
[----:B------:R-:W-:Y:S01]  /*1b60*/  LOP3.LUT R28, R28, 0xff, RZ, 0xc0, !PT ;  /* 0x000000ff1c1c7812 */ /* 0x000fe200078ec0ff */
[----:B------:R-:W-:Y:S01]  /*1b70*/  @!P3 FMUL R30, R30, 0.5 ;  /* 0x3f0000001e1eb820 */ /* 0x000fe20000400000 */
[----:B------:R-:W3:Y:S01]  /*1b80*/  MUFU.EX2 R26, R26 ;  /* 0x0000001a001a7308 */ /* 0x000ee20000000800 */
[----:B--2---:R-:W-:Y:S01]  /*1b90*/  @!P4 FMUL R45, R45, R45 ;  /* 0x0000002d2d2dc220 */ /* 0x004fe20000400000 */
[----:B------:R-:W-:-:S02]  /*1ba0*/  FSETP.GEU.AND P4, PT, R27, -126, PT ;  /* 0xc2fc00001b00780b */ /* 0x000fc40003f8e000 */
[----:B------:R-:W-:Y:S01]  /*1bb0*/  LOP3.LUT R37, R37, 0xffff, RZ, 0xc0, !PT ;  /* 0x0000ffff25257812 */ /* 0x000fe200078ec0ff */
[----:B------:R-:W-:Y:S01]  /*1bc0*/  FADD R11, R10, R45 ;  /* 0x0000002d0a0b7221 */ /* 0x000fe20000000000 */
[----:B------:R-:W-:Y:S01]  /*1bd0*/  FADD R10, R32, R48 ;  /* 0x00000030200a7221 */ /* 0x000fe20000000000 */
[----:B------:R-:W-:Y:S01]  /*1be0*/  @!P2 FMUL R31, R31, 0.5 ;  /* 0x3f0000001f1fa820 */ /* 0x000fe20000400000 */
[----:B------:R-:W2:Y:S01]  /*1bf0*/  MUFU.EX2 R30, R30 ;  /* 0x0000001e001e7308 */ /* 0x000ea20000000800 */
[----:B-1----:R-:W-:Y:S01]  /*1c00*/  @!P6 FMUL R52, R52, R52 ;  /* 0x000000343434e220 */ /* 0x002fe20000400000 */
[----:B------:R-:W-:Y:S02]  /*1c10*/  FSETP.GEU.AND P6, PT, R34, -126, PT ;  /* 0xc2fc00002200780b */ /* 0x000fe40003fce000 */
[C---:B------:R-:W-:Y:S01]  /*1c20*/  F2FP.SATFINITE.E4M3.F32.PACK_AB_MERGE_C R32, R119.reuse, R32, RZ ;  /* 0x000000207720723e */ /* 0x040fe200048070ff */
[----:B------:R-:W-:Y:S01]  /*1c30*/  FADD R13, R36, R52 ;  /* 0x00000034240d7221 */ /* 0x000fe20000000000 */
[----:B------:R-:W-:Y:S01]  /*1c40*/  F2FP.SATFINITE.E4M3.F32.PACK_AB_MERGE_C R36, R119, R36, RZ ;  /* 0x000000247724723e */ /* 0x000fe200048070ff */
[----:B------:R-:W-:Y:S01]  /*1c50*/  @!P4 FMUL R27, R27, 0.5 ;  /* 0x3f0000001b1bc820 */ /* 0x000fe20000400000 */
[----:B------:R-:W1:Y:S01]  /*1c60*/  MUFU.EX2 R18, R31 ;  /* 0x0000001f00127308 */ /* 0x000e620000000800 */
[----:B---3--:R-:W-:Y:S01]  /*1c70*/  @!P1 FMUL R26, R26, R26 ;  /* 0x0000001a1a1a9220 */ /* 0x008fe20000400000 */
[----:B------:R-:W-:Y:S01]  /*1c80*/  FSETP.GEU.AND P1, PT, R38, -126, PT ;  /* 0xc2fc00002600780b */ /* 0x000fe20003f2e000 */
[----:B------:R-:W-:Y:S01]  /*1c90*/  FADD R8, R8, R13 ;  /* 0x0000000d08087221 */ /* 0x000fe20000000000 */
[----:B------:R-:W-:-:S02]  /*1ca0*/  F2FP.SATFINITE.E4M3.F32.PACK_AB_MERGE_C R45, R119, R45, RZ ;  /* 0x0000002d772d723e */ /* 0x000fc400048070ff */
[C---:B------:R-:W-:Y:S01]  /*1cb0*/  F2FP.SATFINITE.E4M3.F32.PACK_AB_MERGE_C R48, R119.reuse, R48, RZ ;  /* 0x000000307730723e */ /* 0x040fe200048070ff */
[----:B------:R-:W-:Y:S01]  /*1cc0*/  @!P6 FMUL R34, R34, 0.5 ;  /* 0x3f0000002222e820 */ /* 0x000fe20000400000 */
[----:B------:R-:W3:Y:S01]  /*1cd0*/  MUFU.EX2 R6, R6 ;  /* 0x0000000600067308 */ /* 0x000ee20000000800 */
[----:B--2---:R-:W-:Y:S01]  /*1ce0*/  @!P3 FMUL R30, R30, R30 ;  /* 0x0000001e1e1eb220 */ /* 0x004fe20000400000 */
[----:B------:R-:W-:Y:S02]  /*1cf0*/  FSETP.GEU.AND P3, PT, R42, -126, PT ;  /* 0xc2fc00002a00780b */ /* 0x000fe40003f6e000 */
[----:B------:R-:W-:Y:S02]  /*1d00*/  F2FP.SATFINITE.E4M3.F32.PACK_AB_MERGE_C R52, R119, R52, RZ ;  /* 0x000000347734723e */ /* 0x000fe400048070ff */
[----:B------:R-:W-:Y:S01]  /*1d10*/  LOP3.LUT R36, R36, 0xff, RZ, 0xc0, !PT ;  /* 0x000000ff24247812 */ /* 0x000fe200078ec0ff */
[----:B------:R-:W-:Y:S01]  /*1d20*/  @!P1 FMUL R38, R38, 0.5 ;  /* 0x3f00000026269820 */ /* 0x000fe20000400000 */
[----:B------:R-:W2:Y:S01]  /*1d30*/  MUFU.EX2 R16, R27 ;  /* 0x0000001b00107308 */ /* 0x000ea20000000800 */
[----:B-1----:R-:W-:Y:S01]  /*1d40*/  @!P2 FMUL R18, R18, R18 ;  /* 0x000000121212a220 */ /* 0x002fe20000400000 */
[----:B------:R-:W-:-:S02]  /*1d50*/  FSETP.GEU.AND P2, PT, R43, -126, PT ;  /* 0xc2fc00002b00780b */ /* 0x000fc40003f4e000 */
[----:B------:R-:W-:Y:S02]  /*1d60*/  PRMT R28, R29, 0x7604, R28 ;  /* 0x000076041d1c7816 */ /* 0x000fe4000000001c */
[----:B------:R-:W-:Y:S01]  /*1d70*/  F2FP.SATFINITE.E4M3.F32.PACK_AB_MERGE_C R31, R119, R18, RZ ;  /* 0x00000012771f723e */ /* 0x000fe200048070ff */
[----:B------:R-:W-:Y:S01]  /*1d80*/  @!P3 FMUL R42, R42, 0.5 ;  /* 0x3f0000002a2ab820 */ /* 0x000fe20000400000 */
[----:B------:R-:W1:Y:S01]  /*1d90*/  MUFU.EX2 R34, R34 ;  /* 0x0000002200227308 */ /* 0x000e620000000800 */
[----:B---3--:R-:W-:Y:S01]  /*1da0*/  @!P5 FMUL R6, R6, R6 ;  /* 0x000000060606d220 */ /* 0x008fe20000400000 */
[----:B------:R-:W-:Y:S02]  /*1db0*/  FSETP.GEU.AND P5, PT, R35, -126, PT ;  /* 0xc2fc00002300780b */ /* 0x000fe40003fae000 */
[----:B------:R-:W-:Y:S02]  /*1dc0*/  LOP3.LUT R32, R32, 0xff, RZ, 0xc0, !PT ;  /* 0x000000ff20207812 */ /* 0x000fe400078ec0ff */
[----:B------:R-:W-:Y:S01]  /*1dd0*/  LOP3.LUT R33, R33, 0xffff, RZ, 0xc0, !PT ;  /* 0x0000ffff21217812 */ /* 0x000fe200078ec0ff */
[----:B------:R-:W-:Y:S01]  /*1de0*/  @!P2 FMUL R43, R43, 0.5 ;  /* 0x3f0000002b2ba820 */ /* 0x000fe20000400000 */
[----:B------:R-:W3:Y:S01]  /*1df0*/  MUFU.EX2 R38, R38 ;  /* 0x0000002600267308 */ /* 0x000ee20000000800 */
[----:B--2---:R-:W-:Y:S01]  /*1e00*/  @!P4 FMUL R16, R16, R16 ;  /* 0x000000101010c220 */ /* 0x004fe20000400000 */
[----:B------:R-:W-:-:S02]  /*1e10*/  FSETP.GEU.AND P4, PT, R39, -126, PT ;  /* 0xc2fc00002700780b */ /* 0x000fc40003f8e000 */
[----:B------:R-:W-:Y:S02]  /*1e20*/  PRMT R36, R37, 0x7604, R36 ;  /* 0x0000760425247816 */ /* 0x000fe40000000024 */
[----:B------:R-:W-:Y:S01]  /*1e30*/  F2FP.SATFINITE.E4M3.F32.PACK_AB_MERGE_C R27, R119, R16, RZ ;  /* 0x00000010771b723e */ /* 0x000fe200048070ff */
[----:B------:R-:W-:Y:S01]  /*1e40*/  @!P5 FMUL R35, R35, 0.5 ;  /* 0x3f0000002323d820 */ /* 0x000fe20000400000 */
[----:B------:R-:W2:Y:S01]  /*1e50*/  MUFU.EX2 R42, R42 ;  /* 0x0000002a002a7308 */ /* 0x000ea20000000800 */
[----:B-1----:R-:W-:Y:S01]  /*1e60*/  @!P6 FMUL R34, R34, R34 ;  /* 0x000000222222e220 */ /* 0x002fe20000400000 */
[----:B------:R-:W-:Y:S02]  /*1e70*/  FSETP.GEU.AND P6, PT, R46, -126, PT ;  /* 0xc2fc00002e00780b */ /* 0x000fe40003fce000 */
[----:B------:R-:W-:Y:S02]  /*1e80*/  LOP3.LUT R27, R27, 0xffff, RZ, 0xc0, !PT ;  /* 0x0000ffff1b1b7812 */ /* 0x000fe400078ec0ff */
[----:B------:R-:W-:Y:S01]  /*1e90*/  LOP3.LUT R41, R41, 0xffff, RZ, 0xc0, !PT ;  /* 0x0000ffff29297812 */ /* 0x000fe200078ec0ff */
[----:B------:R-:W-:Y:S01]  /*1ea0*/  @!P4 FMUL R39, R39, 0.5 ;  /* 0x3f0000002727c820 */ /* 0x000fe20000400000 */
[----:B------:R-:W1:Y:S01]  /*1eb0*/  MUFU.EX2 R20, R35 ;  /* 0x0000002300147308 */ /* 0x000e620000000800 */
[----:B---3--:R-:W-:Y:S01]  /*1ec0*/  @!P1 FMUL R38, R38, R38 ;  /* 0x0000002626269220 */ /* 0x008fe20000400000 */
[----:B------:R-:W-:-:S02]  /*1ed0*/  FSETP.GEU.AND P1, PT, R50, -126, PT ;  /* 0xc2fc00003200780b */ /* 0x000fc40003f2e000 */
[----:B------:R-:W-:Y:S02]  /*1ee0*/  LOP3.LUT R44, R44, 0xff, RZ, 0xc0, !PT ;  /* 0x000000ff2c2c7812 */ /* 0x000fe400078ec0ff */
[----:B------:R-:W-:Y:S01]  /*1ef0*/  LOP3.LUT R45, R45, 0xffff, RZ, 0xc0, !PT ;  /* 0x0000ffff2d2d7812 */ /* 0x000fe200078ec0ff */
[----:B------:R-:W-:Y:S01]  /*1f00*/  @!P6 FMUL R46, R46, 0.5 ;  /* 0x3f0000002e2ee820 */ /* 0x000fe20000400000 */
[----:B------:R3:W4:Y:S01]  /*1f10*/  MUFU.EX2 R22, R39 ;  /* 0x0000002700167308 */ /* 0x0007220000000800 */
[----:B--2---:R-:W-:Y:S01]  /*1f20*/  @!P3 FMUL R42, R42, R42 ;  /* 0x0000002a2a2ab220 */ /* 0x004fe20000400000 */
[----:B------:R-:W-:Y:S02]  /*1f30*/  FSETP.GEU.AND P3, PT, R54, -126, PT ;  /* 0xc2fc00003600780b */ /* 0x000fe40003f6e000 */
[----:B------:R-:W-:Y:S02]  /*1f40*/  LOP3.LUT R52, R52, 0xff, RZ, 0xc0, !PT ;  /* 0x000000ff34347812 */ /* 0x000fe400078ec0ff */
[----:B------:R-:W-:Y:S01]  /*1f50*/  PRMT R32, R33, 0x7604, R32 ;  /* 0x0000760421207816 */ /* 0x000fe20000000020 */
[----:B------:R-:W-:Y:S01]  /*1f60*/  @!P1 FMUL R50, R50, 0.5 ;  /* 0x3f00000032329820 */ /* 0x000fe20000400000 */
[----:B------:R-:W2:Y:S01]  /*1f70*/  MUFU.EX2 R43, R43 ;  /* 0x0000002b002b7308 */ /* 0x000ea20000000800 */
[----:B-1----:R-:W-:Y:S01]  /*1f80*/  @!P5 FMUL R20, R20, R20 ;  /* 0x000000141414d220 */ /* 0x002fe20000400000 */
[----:B------:R-:W-:-:S02]  /*1f90*/  FSETP.GEU.AND P5, PT, R47, -126, PT ;  /* 0xc2fc00002f00780b */ /* 0x000fc40003fae000 */
[C---:B---3--:R-:W-:Y:S02]  /*1fa0*/  F2FP.SATFINITE.E4M3.F32.PACK_AB_MERGE_C R39, R119.reuse, R6, RZ ;  /* 0x000000067727723e */ /* 0x048fe400048070ff */
[----:B------:R-:W-:Y:S01]  /*1fb0*/  F2FP.SATFINITE.E4M3.F32.PACK_AB_MERGE_C R35, R119, R20, RZ ;  /* 0x000000147723723e */ /* 0x000fe200048070ff */
[----:B------:R-:W-:Y:S01]  /*1fc0*/  @!P3 FMUL R54, R54, 0.5 ;  /* 0x3f0000003636b820 */ /* 0x000fe20000400000 */
[----:B------:R-:W1:Y:S01]  /*1fd0*/  MUFU.EX2 R46, R46 ;  /* 0x0000002e002e7308 */ /* 0x000e620000000800 */
[----:B----4-:R-:W-:Y:S01]  /*1fe0*/  @!P4 FMUL R22, R22, R22 ;  /* 0x000000161616c220 */ /* 0x010fe20000400000 */
[----:B------:R-:W-:Y:S02]  /*1ff0*/  FSETP.GEU.AND P4, PT, R51, -126, PT ;  /* 0xc2fc00003300780b */ /* 0x000fe40003f8e000 */
[----:B------:R-:W-:Y:S02]  /*2000*/  LOP3.LUT R39, R39, 0xffff, RZ, 0xc0, !PT ;  /* 0x0000ffff27277812 */ /* 0x000fe400078ec0ff */
[----:B------:R-:W-:Y:S01]  /*2010*/  LOP3.LUT R35, R35, 0xffff, RZ, 0xc0, !PT ;  /* 0x0000ffff23237812 */ /* 0x000fe200078ec0ff */
[----:B------:R-:W-:Y:S01]  /*2020*/  @!P5 FMUL R47, R47, 0.5 ;  /* 0x3f0000002f2fd820 */ /* 0x000fe20000400000 */
[----:B------:R-:W3:Y:S01]  /*2030*/  MUFU.EX2 R50, R50 ;  /* 0x0000003200327308 */ /* 0x000ee20000000800 */
[----:B--2---:R-:W-:Y:S01]  /*2040*/  @!P2 FMUL R43, R43, R43 ;  /* 0x0000002b2b2ba220 */ /* 0x004fe20000400000 */
[----:B------:R-:W-:-:S02]  /*2050*/  FSETP.GEU.AND P2, PT, R5, -126, PT ;  /* 0xc2fc00000500780b */ /* 0x000fc40003f4e000 */
[----:B------:R-:W-:Y:S02]  /*2060*/  LOP3.LUT R48, R48, 0xff, RZ, 0xc0, !PT ;  /* 0x000000ff30307812 */ /* 0x000fe400078ec0ff */
[----:B------:R-:W-:Y:S01]  /*2070*/  LOP3.LUT R31, R31, 0xffff, RZ, 0xc0, !PT ;  /* 0x0000ffff1f1f7812 */ /* 0x000fe200078ec0ff */
[----:B------:R-:W-:Y:S01]  /*2080*/  @!P4 FMUL R51, R51, 0.5 ;  /* 0x3f0000003333c820 */ /* 0x000fe20000400000 */
[----:B------:R-:W2:Y:S01]  /*2090*/  MUFU.EX2 R47, R47 ;  /* 0x0000002f002f7308 */ /* 0x000ea20000000800 */
[----:B-1----:R-:W-:Y:S01]  /*20a0*/  @!P6 FMUL R46, R46, R46 ;  /* 0x0000002e2e2ee220 */ /* 0x002fe20000400000 */
[----:B------:R-:W-:Y:S01]  /*20b0*/  ISETP.GT.U32.AND P6, PT, R7, 0x1, PT ;  /* 0x000000010700780c */ /* 0x000fe20003fc4070 */
[----:B------:R-:W-:Y:S01]  /*20c0*/  FADD R7, R24, R40 ;  /* 0x0000002818077221 */ /* 0x000fe20000000000 */
[----:B------:R-:W-:Y:S01]  /*20d0*/  FADD R24, R12, R49 ;  /* 0x000000310c187221 */ /* 0x000fe20000000000 */
[----:B------:R-:W-:Y:S01]  /*20e0*/  FADD R12, R14, R6 ;  /* 0x000000060e0c7221 */ /* 0x000fe20000000000 */
[----:B------:R-:W-:Y:S01]  /*20f0*/  FADD R6, R26, R42 ;  /* 0x0000002a1a067221 */ /* 0x000fe20000000000 */
[----:B------:R-:W-:Y:S01]  /*2100*/  @!P2 FMUL R5, R5, 0.5 ;  /* 0x3f0000000505a820 */ /* 0x000fe20000400000 */
[----:B------:R-:W1:Y:S01]  /*2110*/  MUFU.EX2 R51, R51 ;  /* 0x0000003300337308 */ /* 0x000e620000000800 */
[----:B---3--:R-:W-:Y:S01]  /*2120*/  @!P1 FMUL R50, R50, R50 ;  /* 0x0000003232329220 */ /* 0x008fe20000400000 */
[C---:B------:R-:W-:Y:S01]  /*2130*/  F2FP.SATFINITE.E4M3.F32.PACK_AB_MERGE_C R26, R119.reuse, R26, RZ ;  /* 0x0000001a771a723e */ /* 0x040fe200048070ff */
[----:B------:R-:W-:Y:S01]  /*2140*/  FADD R14, R16, R43 ;  /* 0x0000002b100e7221 */ /* 0x000fe20000000000 */
[----:B------:R-:W-:Y:S01]  /*2150*/  FADD R15, R30, R46 ;  /* 0x0000002e1e0f7221 */ /* 0x000fe20000000000 */
[----:B------:R-:W-:Y:S01]  /*2160*/  FADD R17, R34, R50 ;  /* 0x0000003222117221 */ /* 0x000fe20000000000 */
[----:B------:R-:W-:Y:S01]  /*2170*/  F2FP.SATFINITE.E4M3.F32.PACK_AB_MERGE_C R40, R119, R40, RZ ;  /* 0x000000287728723e */ /* 0x000fe200048070ff */
[----:B------:R-:W-:Y:S01]  /*2180*/  FADD R7, R7, R10 ;  /* 0x0000000a07077221 */ /* 0x000fe20000000000 */
[----:B------:R-:W3:Y:S01]  /*2190*/  MUFU.EX2 R54, R54 ;  /* 0x0000003600367308 */ /* 0x000ee20000000800 */
[----:B--2---:R-:W-:Y:S01]  /*21a0*/  @!P5 FMUL R47, R47, R47 ;  /* 0x0000002f2f2fd220 */ /* 0x004fe20000400000 */
[----:B------:R-:W-:Y:S01]  /*21b0*/  F2FP.SATFINITE.E4M3.F32.PACK_AB_MERGE_C R49, R119, R49, RZ ;  /* 0x000000317731723e */ /* 0x000fe200048070ff */
[----:B------:R-:W-:Y:S01]  /*21c0*/  IMAD.SHL.U32 R10, R27, 0x1000000, RZ ;  /* 0x010000001b0a7824 */ /* 0x000fe200078e00ff */
[C---:B------:R-:W-:Y:S01]  /*21d0*/  F2FP.SATFINITE.E4M3.F32.PACK_AB_MERGE_C R30, R119.reuse, R30, RZ ;  /* 0x0000001e771e723e */ /* 0x040fe200048070ff */
[----:B------:R-:W-:Y:S01]  /*21e0*/  FADD R16, R18, R47 ;  /* 0x0000002f12107221 */ /* 0x000fe20000000000 */
[----:B------:R-:W-:Y:S01]  /*21f0*/  F2FP.SATFINITE.E4M3.F32.PACK_AB_MERGE_C R34, R119, R34, RZ ;  /* 0x000000227722723e */ /* 0x000fe200048070ff */
[----:B------:R-:W-:Y:S01]  /*2200*/  IMAD.MOV.U32 R27, RZ, RZ, 0x2130 ;  /* 0x00002130ff1b7424 */ /* 0x000fe200078e00ff */
[----:B------:R-:W2:Y:S01]  /*2210*/  MUFU.EX2 R5, R5 ;  /* 0x0000000500057308 */ /* 0x000ea20000000800 */
[----:B-1----:R-:W-:Y:S01]  /*2220*/  @!P4 FMUL R51, R51, R51 ;  /* 0x000000333333c220 */ /* 0x002fe20000400000 */
[----:B------:R-:W-:Y:S01]  /*2230*/  F2FP.SATFINITE.E4M3.F32.PACK_AB_MERGE_C R42, R119, R42, RZ ;  /* 0x0000002a772a723e */ /* 0x000fe200048070ff */
[----:B------:R-:W-:Y:S01]  /*2240*/  FADD R7, R7, R8 ;  /* 0x0000000807077221 */ /* 0x000fe20000000000 */
[----:B------:R-:W-:Y:S01]  /*2250*/  F2FP.SATFINITE.E4M3.F32.PACK_AB_MERGE_C R43, R119, R43, RZ ;  /* 0x0000002b772b723e */ /* 0x000fe200048070ff */
[----:B------:R-:W-:Y:S01]  /*2260*/  FADD R19, R20, R51 ;  /* 0x0000003314137221 */ /* 0x000fe20000000000 */
[----:B------:R-:W-:Y:S01]  /*2270*/  LOP3.LUT R20, R25, 0xffff, RZ, 0xc0, !PT ;  /* 0x0000ffff19147812 */ /* 0x000fe200078ec0ff */
[----:B------:R-:W-:Y:S01]  /*2280*/  IMAD.U32 R25, R34, 0x10000, RZ ;  /* 0x0001000022197824 */ /* 0x000fe200078e00ff */
[C---:B------:R-:W-:Y:S01]  /*2290*/  F2FP.SATFINITE.E4M3.F32.PACK_AB_MERGE_C R46, R119.reuse, R46, RZ ;  /* 0x0000002e772e723e */ /* 0x040fe200048070ff */
[----:B---3--:R-:W-:Y:S01]  /*22a0*/  @!P3 FMUL R54, R54, R54 ;  /* 0x000000363636b220 */ /* 0x008fe20000400000 */
[C---:B------:R-:W-:Y:S01]  /*22b0*/  F2FP.SATFINITE.E4M3.F32.PACK_AB_MERGE_C R47, R119.reuse, R47, RZ ;  /* 0x0000002f772f723e */ /* 0x040fe200048070ff */
[----:B------:R-:W-:Y:S01]  /*22c0*/  IMAD.U32 R33, R42, 0x10000, RZ ;  /* 0x000100002a217824 */ /* 0x000fe200078e00ff */
[C---:B------:R-:W-:Y:S01]  /*22d0*/  F2FP.SATFINITE.E4M3.F32.PACK_AB_MERGE_C R50, R119.reuse, R50, RZ ;  /* 0x000000327732723e */ /* 0x040fe200048070ff */
[----:B------:R-:W-:Y:S01]  /*22e0*/  FADD R18, R38, R54 ;  /* 0x0000003626127221 */ /* 0x000fe20000000000 */
[C---:B------:R-:W-:Y:S01]  /*22f0*/  F2FP.SATFINITE.E4M3.F32.PACK_AB_MERGE_C R38, R119.reuse, R38, RZ ;  /* 0x000000267726723e */ /* 0x040fe200048070ff */
[----:B------:R-:W-:Y:S01]  /*2300*/  FADD R6, R6, R17 ;  /* 0x0000001106067221 */ /* 0x000fe20000000000 */
[----:B------:R-:W-:Y:S01]  /*2310*/  F2FP.SATFINITE.E4M3.F32.PACK_AB_MERGE_C R51, R119, R51, RZ ;  /* 0x000000337733723e */ /* 0x000fe200048070ff */
[----:B--2---:R-:W-:Y:S01]  /*2320*/  @!P2 FMUL R5, R5, R5 ;  /* 0x000000050505a220 */ /* 0x004fe20000400000 */
[----:B------:R-:W-:Y:S01]  /*2330*/  F2FP.SATFINITE.E4M3.F32.PACK_AB_MERGE_C R54, R119, R54, RZ ;  /* 0x000000367736723e */ /* 0x000fe200048070ff */
[----:B------:R-:W-:Y:S01]  /*2340*/  FADD R15, R15, R18 ;  /* 0x000000120f0f7221 */ /* 0x000fe20000000000 */
[----:B------:R-:W-:Y:S01]  /*2350*/  PRMT R20, R20, 0x7604, R23 ;  /* 0x0000760414147816 */ /* 0x000fe20000000017 */
[----:B------:R-:W-:Y:S01]  /*2360*/  FADD R21, R22, R5 ;  /* 0x0000000516157221 */ /* 0x000fe20000000000 */
[C---:B------:R-:W-:Y:S01]  /*2370*/  F2FP.SATFINITE.E4M3.F32.PACK_AB_MERGE_C R22, R119.reuse, R22, RZ ;  /* 0x000000167716723e */ /* 0x040fe200048070ff */
[----:B------:R-:W-:Y:S01]  /*2380*/  IMAD.MOV.U32 R8, RZ, RZ, 0x3276 ;  /* 0x00003276ff087424 */ /* 0x000fe200078e00ff */
[----:B------:R-:W-:Y:S01]  /*2390*/  F2FP.SATFINITE.E4M3.F32.PACK_AB_MERGE_C R119, R119, R5, RZ ;  /* 0x000000057777723e */ /* 0x000fe200048070ff */
[----:B------:R-:W-:Y:S01]  /*23a0*/  IMAD.U32 R5, R26, 0x10000, RZ ;  /* 0x000100001a057824 */ /* 0x000fe200078e00ff */
[----:B------:R-:W-:Y:S01]  /*23b0*/  SHF.L.U32 R29, R38, 0x10, RZ ;  /* 0x00000010261d7819 */ /* 0x000fe200000006ff */
[----:B------:R-:W-:Y:S01]  /*23c0*/  FADD R9, R9, R24 ;  /* 0x0000001809097221 */ /* 0x000fe20000000000 */
[----:B------:R-:W-:Y:S01]  /*23d0*/  LOP3.LUT R22, R22, 0xffff, RZ, 0xc0, !PT ;  /* 0x0000ffff16167812 */ /* 0x000fe200078ec0ff */
[----:B------:R-:W-:Y:S01]  /*23e0*/  FADD R12, R11, R12 ;  /* 0x0000000c0b0c7221 */ /* 0x000fe20000000000 */
[----:B------:R-:W-:Y:S01]  /*23f0*/  LOP3.LUT R40, R40, 0xff, RZ, 0xc0, !PT ;  /* 0x000000ff28287812 */ /* 0x000fe200078ec0ff */
[----:B------:R-:W-:Y:S01]  /*2400*/  FADD R14, R14, R19 ;  /* 0x000000130e0e7221 */ /* 0x000fe20000000000 */
[----:B------:R-:W-:Y:S01]  /*2410*/  LOP3.LUT R5, R20, 0xff0000, R5, 0xf8, !PT ;  /* 0x00ff000014057812 */ /* 0x000fe200078ef805 */
[----:B------:R-:W-:Y:S01]  /*2420*/  FADD R21, R16, R21 ;  /* 0x0000001510157221 */ /* 0x000fe20000000000 */
[----:B------:R-:W-:Y:S01]  /*2430*/  LOP3.LUT R49, R49, 0xffff, RZ, 0xc0, !PT ;  /* 0x0000ffff31317812 */ /* 0x000fe200078ec0ff */
[----:B------:R-:W-:Y:S01]  /*2440*/  FADD R15, R6, R15 ;  /* 0x0000000f060f7221 */ /* 0x000fe20000000000 */
[----:B------:R-:W-:Y:S01]  /*2450*/  LOP3.LUT R29, R36, 0xff0000, R29, 0xf8, !PT ;  /* 0x00ff0000241d7812 */ /* 0x000fe200078ef81d */
[----:B------:R-:W-:Y:S01]  /*2460*/  FADD R12, R9, R12 ;  /* 0x0000000c090c7221 */ /* 0x000fe20000000000 */
[----:B------:R-:W-:Y:S01]  /*2470*/  SHF.L.U32 R22, R22, 0x18, RZ ;  /* 0x0000001816167819 */ /* 0x000fe200000006ff */
[----:B------:R-:W-:Y:S01]  /*2480*/  FADD R14, R14, R21 ;  /* 0x000000150e0e7221 */ /* 0x000fe20000000000 */
[----:B------:R-:W-:Y:S01]  /*2490*/  LOP3.LUT R43, R43, 0xffff, RZ, 0xc0, !PT ;  /* 0x0000ffff2b2b7812 */ /* 0x000fe200078ec0ff */
[----:B------:R-:W-:Y:S01]  /*24a0*/  FADD R7, R7, R12 ;  /* 0x0000000c07077221 */ /* 0x000fe20000000000 */
[----:B------:R-:W-:-:S02]  /*24b0*/  SHF.L.U32 R23, R30, 0x10, RZ ;  /* 0x000000101e177819 */ /* 0x000fc400000006ff */
[----:B------:R-:W-:Y:S02]  /*24c0*/  PRMT R40, R41, 0x7604, R40 ;  /* 0x0000760429287816 */ /* 0x000fe40000000028 */
[----:B------:R-:W-:Y:S02]  /*24d0*/  PRMT R44, R45, 0x7604, R44 ;  /* 0x000076042d2c7816 */ /* 0x000fe4000000002c */
[----:B------:R-:W-:Y:S01]  /*24e0*/  PRMT R52, R39, 0x7604, R52 ;  /* 0x0000760427347816 */ /* 0x000fe20000000034 */
[----:B------:R-:W-:Y:S01]  /*24f0*/  IMAD.U32 R39, R50, 0x10000, RZ ;  /* 0x0001000032277824 */ /* 0x000fe200078e00ff */
[----:B------:R-:W-:Y:S02]  /*2500*/  SHF.L.U32 R37, R46, 0x10, RZ ;  /* 0x000000102e257819 */ /* 0x000fe400000006ff */
[----:B------:R-:W-:Y:S01]  /*2510*/  LOP3.LUT R5, R5, R10, RZ, 0xfc, !PT ;  /* 0x0000000a05057212 */ /* 0x000fe200078efcff */
[----:B------:R-:W-:Y:S01]  /*2520*/  IMAD.SHL.U32 R10, R35, 0x1000000, RZ ;  /* 0x01000000230a7824 */ /* 0x000fe200078e00ff */
[----:B------:R-:W-:-:S02]  /*2530*/  LOP3.LUT R47, R47, 0xffff, RZ, 0xc0, !PT ;  /* 0x0000ffff2f2f7812 */ /* 0x000fc400078ec0ff */
[----:B------:R-:W-:Y:S02]  /*2540*/  LOP3.LUT R51, R51, 0xffff, RZ, 0xc0, !PT ;  /* 0x0000ffff33337812 */ /* 0x000fe400078ec0ff */
[----:B------:R-:W-:Y:S02]  /*2550*/  SHF.L.U32 R41, R54, 0x10, RZ ;  /* 0x0000001036297819 */ /* 0x000fe400000006ff */
[----:B------:R-:W-:Y:S02]  /*2560*/  LOP3.LUT R119, R119, 0xffff, RZ, 0xc0, !PT ;  /* 0x0000ffff77777812 */ /* 0x000fe400078ec0ff */
[----:B------:R-:W-:Y:S02]  /*2570*/  PRMT R48, R49, 0x7604, R48 ;  /* 0x0000760431307816 */ /* 0x000fe40000000030 */
[----:B------:R-:W-:Y:S02]  /*2580*/  LOP3.LUT R25, R32, 0xff0000, R25, 0xf8, !PT ;  /* 0x00ff000020197812 */ /* 0x000fe400078ef819 */
[----:B------:R-:W-:Y:S01]  /*2590*/  LOP3.LUT R29, R29, R22, RZ, 0xfc, !PT ;  /* 0x000000161d1d7212 */ /* 0x000fe200078efcff */
[----:B------:R-:W-:Y:S01]  /*25a0*/  IMAD.SHL.U32 R22, R43, 0x1000000, RZ ;  /* 0x010000002b167824 */ /* 0x000fe200078e00ff */
[----:B------:R-:W-:Y:S01]  /*25b0*/  LOP3.LUT R23, R28, 0xff0000, R23, 0xf8, !PT ;  /* 0x00ff00001c177812 */ /* 0x000fe200078ef817 */
[----:B------:R-:W-:Y:S01]  /*25c0*/  IMAD.SHL.U32 R28, R51, 0x1000000, RZ ;  /* 0x01000000331c7824 */ /* 0x000fe200078e00ff */
[----:B------:R-:W-:-:S02]  /*25d0*/  SHF.L.U32 R20, R31, 0x18, RZ ;  /* 0x000000181f147819 */ /* 0x000fc400000006ff */
[----:B------:R-:W-:Y:S02]  /*25e0*/  LOP3.LUT R33, R40, 0xff0000, R33, 0xf8, !PT ;  /* 0x00ff000028217812 */ /* 0x000fe400078ef821 */
[----:B------:R-:W-:Y:S02]  /*25f0*/  LOP3.LUT R37, R44, 0xff0000, R37, 0xf8, !PT ;  /* 0x00ff00002c257812 */ /* 0x000fe400078ef825 */
[----:B------:R-:W-:Y:S02]  /*2600*/  SHF.L.U32 R26, R47, 0x18, RZ ;  /* 0x000000182f1a7819 */ /* 0x000fe400000006ff */
[----:B------:R-:W-:Y:S02]  /*2610*/  LOP3.LUT R41, R52, 0xff0000, R41, 0xf8, !PT ;  /* 0x00ff000034297812 */ /* 0x000fe400078ef829 */
[----:B------:R-:W-:Y:S02]  /*2620*/  SHF.L.U32 R30, R119, 0x18, RZ ;  /* 0x00000018771e7819 */ /* 0x000fe400000006ff */
[----:B------:R-:W-:-:S02]  /*2630*/  LOP3.LUT R39, R48, 0xff0000, R39, 0xf8, !PT ;  /* 0x00ff000030277812 */ /* 0x000fc400078ef827 */
[----:B------:R-:W-:Y:S02]  /*2640*/  LOP3.LUT R10, R25, R10, RZ, 0xfc, !PT ;  /* 0x0000000a190a7212 */ /* 0x000fe400078efcff */
[----:B------:R-:W-:Y:S02]  /*2650*/  LOP3.LUT R20, R23, R20, RZ, 0xfc, !PT ;  /* 0x0000001417147212 */ /* 0x000fe400078efcff */
[----:B------:R-:W-:Y:S02]  /*2660*/  LOP3.LUT R22, R33, R22, RZ, 0xfc, !PT ;  /* 0x0000001621167212 */ /* 0x000fe400078efcff */
[----:B------:R-:W-:Y:S02]  /*2670*/  LOP3.LUT R37, R37, R26, RZ, 0xfc, !PT ;  /* 0x0000001a25257212 */ /* 0x000fe400078efcff */
[----:B------:R-:W-:Y:S02]  /*2680*/  MOV R25, 0x3021 ;  /* 0x0000302100197802 */ /* 0x000fe40000000f00 */
[----:B------:R-:W-:-:S02]  /*2690*/  LOP3.LUT R41, R41, R30, RZ, 0xfc, !PT ;  /* 0x0000001e29297212 */ /* 0x000fc400078efcff */
[----:B------:R-:W-:Y:S02]  /*26a0*/  LOP3.LUT R28, R39, R28, RZ, 0xfc, !PT ;  /* 0x0000001c271c7212 */ /* 0x000fe400078efcff */
[----:B------:R-:W-:Y:S02]  /*26b0*/  SEL R30, R29, R10, P6 ;  /* 0x0000000a1d1e7207 */ /* 0x000fe40003000000 */
[----:B------:R-:W-:Y:S02]  /*26c0*/  SEL R26, R20, R5, P6 ;  /* 0x00000005141a7207 */ /* 0x000fe40003000000 */
[----:B------:R-:W-:Y:S02]  /*26d0*/  SEL R23, R5, R20, P6 ;  /* 0x0000001405177207 */ /* 0x000fe40003000000 */
[----:B------:R-:W-:Y:S02]  /*26e0*/  SEL R29, R10, R29, P6 ;  /* 0x0000001d0a1d7207 */ /* 0x000fe40003000000 */
[----:B------:R-:W-:-:S02]  /*26f0*/  SHF.R.U32.HI R5, RZ, R0, R25 ;  /* 0x00000000ff057219 */ /* 0x000fc40000011619 */
[----:B------:R-:W-:Y:S02]  /*2700*/  SHF.R.U32.HI R20, RZ, R0, R27 ;  /* 0x00000000ff147219 */ /* 0x000fe4000001161b */
[----:B------:R-:W-:Y:S02]  /*2710*/  SEL R10, R37, R22, P6 ;  /* 0x00000016250a7207 */ /* 0x000fe40003000000 */
[----:B------:R-:W-:Y:S02]  /*2720*/  SEL R37, R22, R37, P6 ;  /* 0x0000002516257207 */ /* 0x000fe40003000000 */
[----:B------:R-:W-:Y:S02]  /*2730*/  SEL R22, R41, R28, P6 ;  /* 0x0000001c29167207 */ /* 0x000fe40003000000 */
[----:B------:R-:W-:Y:S02]  /*2740*/  SEL R41, R28, R41, P6 ;  /* 0x000000291c297207 */ /* 0x000fe40003000000 */
[----:B------:R-:W-:-:S02]  /*2750*/  LOP3.LUT R5, R5, 0xf, RZ, 0xc0, !PT ;  /* 0x0000000f05057812 */ /* 0x000fc400078ec0ff */
[----:B------:R-:W-:Y:S02]  /*2760*/  LOP3.LUT R20, R20, 0xf, RZ, 0xc0, !PT ;  /* 0x0000000f14147812 */ /* 0x000fe400078ec0ff */
[----:B------:R-:W-:Y:S01]  /*2770*/  SEL R6, R8, 0x7632, P6 ;  /* 0x0000763208067807 */ /* 0x000fe20003000000 */
[----:B------:R-:W-:Y:S01]  /*2780*/  SHFL.IDX PT, R26, R26, R5, 0x1c1f ;  /* 0x001c1f051a1a7589 */ /* 0x000fe200000e0000 */
[----:B------:R-:W-:-:S03]  /*2790*/  FADD R8, R15, R14 ;  /* 0x0000000e0f087221 */ /* 0x000fc60000000000 */
[----:B------:R-:W1:Y:S04]  /*27a0*/  SHFL.IDX PT, R23, R23, R20, 0x1c1f ;  /* 0x001c1f1417177589 */ /* 0x000e6800000e0000 */
[----:B------:R-:W-:Y:S04]  /*27b0*/  SHFL.IDX PT, R30, R30, R5, 0x1c1f ;  /* 0x001c1f051e1e7589 */ /* 0x000fe800000e0000 */
[----:B------:R-:W2:Y:S04]  /*27c0*/  SHFL.IDX PT, R29, R29, R20, 0x1c1f ;  /* 0x001c1f141d1d7589 */ /* 0x000ea800000e0000 */
[----:B------:R-:W-:Y:S04]  /*27d0*/  SHFL.IDX PT, R10, R10, R5, 0x1c1f ;  /* 0x001c1f050a0a7589 */ /* 0x000fe800000e0000 */
[----:B------:R-:W3:Y:S04]  /*27e0*/  SHFL.IDX PT, R37, R37, R20, 0x1c1f ;  /* 0x001c1f1425257589 */ /* 0x000ee800000e0000 */
[----:B------:R4:W-:Y:S04]  /*27f0*/  SHFL.IDX PT, R22, R22, R5, 0x1c1f ;  /* 0x001c1f0516167589 */ /* 0x0009e800000e0000 */
[----:B------:R-:W5:Y:S01]  /*2800*/  SHFL.IDX PT, R41, R41, R20, 0x1c1f ;  /* 0x001c1f1429297589 */ /* 0x000f6200000e0000 */
[----:B-1----:R-:W-:-:S02]  /*2810*/  PRMT R121, R26, R6, R23 ;  /* 0x000000061a797216 */ /* 0x002fc40000000017 */
[----:B----4-:R-:W-:Y:S02]  /*2820*/  MOV R5, 0x1054 ;  /* 0x0000105400057802 */ /* 0x010fe40000000f00 */
[----:B--2---:R-:W-:Y:S02]  /*2830*/  PRMT R123, R30, R6, R29 ;  /* 0x000000061e7b7216 */ /* 0x004fe4000000001d */
[----:B------:R-:W-:-:S04]  /*2840*/  SEL R5, R5, 0x5410, P6 ;  /* 0x0000541005057807 */ /* 0x000fc80003000000 */
[-C--:B------:R-:W-:Y:S02]  /*2850*/  PRMT R120, R26, R5.reuse, R23 ;  /* 0x000000051a787216 */ /* 0x080fe40000000017 */
[-C--:B------:R-:W-:Y:S02]  /*2860*/  PRMT R122, R30, R5.reuse, R29 ;  /* 0x000000051e7a7216 */ /* 0x080fe4000000001d */
[CCC-:B---3--:R-:W-:Y:S02]  /*2870*/  PRMT R124, R10.reuse, R5.reuse, R37.reuse ;  /* 0x000000050a7c7216 */ /* 0x1c8fe40000000025 */
[-C--:B------:R-:W-:Y:S02]  /*2880*/  PRMT R125, R10, R6.reuse, R37 ;  /* 0x000000060a7d7216 */ /* 0x080fe40000000025 */
[C-C-:B-----5:R-:W-:Y:S02]  /*2890*/  PRMT R126, R22.reuse, R5, R41.reuse ;  /* 0x00000005167e7216 */ /* 0x160fe40000000029 */
[----:B------:R-:W-:Y:S01]  /*28a0*/  PRMT R127, R22, R6, R41 ;  /* 0x00000006167f7216 */ /* 0x000fe20000000029 */
[----:B------:R-:W-:Y:S06]  /*28b0*/  @!P0 BRA `(.L_x_19) ;  /* 0x0000000000048947 */ /* 0x000fec0003800000 */
[----:B------:R-:W-:Y:S01]  /*28c0*/  BPT.TRAP 0x1 ;  /* 0x000000040000795c */ /* 0x000fe20000300000 */
.L_x_19:
[----:B------:R-:W1:Y:S02]  /*28d0*/  SYNCS.PHASECHK.TRANS64.TRYWAIT P1, [UR36+0x15008], R2 ;  /* 0x01500802ff0075a7 */ /* 0x000e640008020164 */
[----:B-1----:R-:W-:Y:S05]  /*28e0*/  @!P1 BRA `(.L_x_20) ;  /* 0x0000005c00189947 */ /* 0x002fea0003800000 */
.L_x_95:
[----:B------:R-:W-:Y:S01]  /*28f0*/  UIADD3 UR10, UR6, 0x300, URZ ;  /* 0x00000300060a7890 */ /* 0x000fe2000fffe03f */
[----:B------:R-:W-:Y:S01]  /*2900*/  WARPGROUP.ARRIVE ;  /* 0x00000000000079c5 */ /* 0x000fe20000000000 */
[----:B------:R-:W-:-:S07]  /*2910*/  UMOV UR11, 0x80000020 ;  /* 0x80000020000b7882 */ /* 0x000fce0000000000 */
[----:B------:R-:W-:Y:S01]  /*2920*/  QGMMA.64x192x32.F32.E4M3.E4M3 R24, R120, gdesc[UR8], RZ, !UPT, gsb0 ;  /* 0x02e0000878187df3 */ /* 0x000fe2000c0008ff */
[----:B------:R-:W-:Y:S01]  /*2930*/  UIADD3 UR10, UR6, 0x302, URZ ;  /* 0x00000302060a7890 */ /* 0x000fe2000fffe03f */
[----:B------:R-:W-:Y:S01]  /*2940*/  UMOV UR11, 0x80000020 ;  /* 0x80000020000b7882 */ /* 0x000fe20000000000 */
[----:B------:R-:W-:Y:S02]  /*2950*/  WARPGROUP.DEPBAR.LE gsb0, 0x0 ;  /* 0x00008000000079c5 */ /* 0x000fe40000010000 */
[----:B------:R-:W-:-:S15]  /*2960*/  WARPGROUP.ARRIVE ;  /* 0x00000000000079c5 */ /* 0x000fde0000000000 */
[----:B------:R-:W-:Y:S03]  /*2970*/  QGMMA.64x192x32.F32.E4M3.E4M3 R24, R124, gdesc[UR8], R24, gsb0 ;  /* 0x02e000087c187df3 */ /* 0x000fe60008000818 */
[----:B------:R-:W-:Y:S02]  /*2980*/  WARPGROUP.DEPBAR.LE gsb0, 0x0 ;  /* 0x00008000000079c5 */ /* 0x000fe40000010000 */
[----:B------:R-:W-:Y:S05]  /*2990*/  @!P0 BRA `(.L_x_21) ;  /* 0x0000000000048947 */ /* 0x000fea0003800000 */
[----:B------:R-:W-:Y:S01]  /*29a0*/  BPT.TRAP 0x1 ;  /* 0x000000040000795c */ /* 0x000fe20000300000 */
.L_x_21:
[----:B------:R-:W-:Y:S02]  /*29b0*/  UISETP.GT.U32.AND UP0, UPT, UR4, 0x1, UPT ;  /* 0x000000010400788c */ /* 0x000fe4000bf04070 */
[----:B------:R-:W-:-:S04]  /*29c0*/  UIADD3 UR5, UR36, 0x15028, URZ ;  /* 0x0001502824057890 */ /* 0x000fc8000fffe03f */
[----:B------:R-:W-:Y:S01]  /*29d0*/  PLOP3.LUT P1, PT, PT, PT, UP0, 0x80, 0x0 ;  /* 0x000000000000781c */ /* 0x000fe20003f2f008 */
[----:B------:R-:W-:-:S09]  /*29e0*/  UPRMT UR5, URZ, 0x654, UR5 ;  /* 0x000006543f057896 */ /* 0x000fd20008000005 */
[----:B------:R-:W-:Y:S03]  /*29f0*/  SYNCS.ARRIVE.TRANS64.RED.A1T0 RZ, [UR5], RZ ;  /* 0x000000ffffff79a7 */ /* 0x000fe60008100405 */
[----:B------:R-:W-:Y:S05]  /*2a00*/  @P1 BRA `(.L_x_22) ;  /* 0x0000000000041947 */ /* 0x000fea0003800000 */
[----:B------:R-:W-:Y:S01]  /*2a10*/  BPT.TRAP 0x1 ;  /* 0x000000040000795c */ /* 0x000fe20000300000 */
.L_x_22:
[----:B-1----:R-:W1:Y:S02]  /*2a20*/  LDC R2, c[0x0][0x28c] ;  /* 0x0000a300ff027b82 */ /* 0x002e640000000800 */
[----:B-1----:R-:W-:-:S13]  /*2a30*/  ISETP.GE.AND P2, PT, R2, 0x41, PT ;  /* 0x000000410200780c */ /* 0x002fda0003f46270 */
[----:B------:R-:W-:Y:S05]  /*2a40*/  @!P2 BRA `(.L_x_23) ;  /* 0x000000240008a947 */ /* 0x000fea0003800000 */
[----:B------:R-:W-:Y:S01]  /*2a50*/  IADD3 R2, R2, 0x3f, RZ ;  /* 0x0000003f02027810 */ /* 0x000fe20007ffe0ff */
[----:B------:R-:W-:Y:S01]  /*2a60*/  IMAD.MOV.U32 R13, RZ, RZ, R3 ;  /* 0x000000ffff0d7224 */ /* 0x000fe200078e0003 */
[----:B------:R-:W-:Y:S01]  /*2a70*/  MOV R11, R4 ;  /* 0x00000004000b7202 */ /* 0x000fe20000000f00 */
[----:B------:R-:W-:Y:S01]  /*2a80*/  UMOV UR4, 0x2 ;  /* 0x0000000200047882 */ /* 0x000fe20000000000 */
[----:B------:R-:W-:Y:S01]  /*2a90*/  SHF.R.S32.HI R9, RZ, 0x1f, R2 ;  /* 0x0000001fff097819 */ /* 0x000fe20000011402 */
[----:B------:R-:W-:Y:S01]  /*2aa0*/  UMOV UR5, 0x1 ;  /* 0x0000000100057882 */ /* 0x000fe20000000000 */
[----:B------:R-:W-:Y:S02]  /*2ab0*/  ULDC UR32, c[0x0][0x604] ;  /* 0x0001810000207ab9 */ /* 0x000fe40000000800 */
[----:B------:R-:W-:Y:S01]  /*2ac0*/  LEA.HI R2, R9, R2, RZ, 0x6 ;  /* 0x0000000209027211 */ /* 0x000fe200078f30ff */
[----:B------:R-:W-:-:S03]  /*2ad0*/  IMAD.MOV.U32 R9, RZ, RZ, RZ ;  /* 0x000000ffff097224 */ /* 0x000fc600078e00ff */
[----:B------:R-:W-:-:S07]  /*2ae0*/  SHF.R.S32.HI R2, RZ, 0x6, R2 ;  /* 0x00000006ff027819 */ /* 0x000fce0000011402 */
.L_x_34:
[----:B------:R-:W-:-:S13]  /*2af0*/  PLOP3.LUT P3, PT, PT, PT, UP1, 0x80, 0x0 ;  /* 0x000000000000781c */ /* 0x000fda0003f6f018 */
[----:B-1----:R-:W-:Y:S05]  /*2b00*/  @!P3 BRA `(.L_x_24) ;  /* 0x000000000004b947 */ /* 0x002fea0003800000 */
[----:B------:R-:W-:Y:S01]  /*2b10*/  BPT.TRAP 0x1 ;  /* 0x000000040000795c */ /* 0x000fe20000300000 */
.L_x_24:
[----:B------:R-:W-:Y:S01]  /*2b20*/  ULEA UR7, UR4, UR36, 0x3 ;  /* 0x0000002404077291 */ /* 0x000fe2000f8e183f */
[----:B------:R-:W-:-:S08]  /*2b30*/  SHF.L.U32 R3, R9, 0x1f, RZ ;  /* 0x0000001f09037819 */ /* 0x000fd000000006ff */
[----:B------:R-:W1:Y:S02]  /*2b40*/  SYNCS.PHASECHK.TRANS64.TRYWAIT P2, [UR7+0x15000], R3 ;  /* 0x01500003ff0075a7 */ /* 0x000e640008040147 */
[----:B-1----:R-:W-:Y:S05]  /*2b50*/  @!P2 BRA `(.L_x_25) ;  /* 0x000000580094a947 */ /* 0x002fea0003800000 */
.L_x_96:
[----:B------:R-:W-:Y:S01]  /*2b60*/  UIMAD UR10, UR4, 0x300, UR6 ;  /* 0x00000300040a78a4 */ /* 0x000fe2000f8e0206 */
[----:B------:R-:W-:Y:S01]  /*2b70*/  WARPGROUP.ARRIVE ;  /* 0x00000000000079c5 */ /* 0x000fe20000000000 */
[----:B------:R-:W-:Y:S01]  /*2b80*/  UMOV UR11, 0x80000020 ;  /* 0x80000020000b7882 */ /* 0x000fe20000000000 */
[----:B------:R-:W-:Y:S01]  /*2b90*/  UMOV UR15, 0x80000020 ;  /* 0x80000020000f7882 */ /* 0x000fe20000000000 */
[----:B------:R-:W-:Y:S02]  /*2ba0*/  UIADD3 UR14, UR10, 0x2, URZ ;  /* 0x000000020a0e7890 */ /* 0x000fe4000fffe03f */
[----:B------:R-:W-:Y:S01]  /*2bb0*/  UIADD3 UR18, UR10, 0x100, URZ ;  /* 0x000001000a127890 */ /* 0x000fe2000fffe03f */
[----:B------:R-:W-:Y:S02]  /*2bc0*/  UMOV UR19, 0x80000020 ;  /* 0x8000002000137882 */ /* 0x000fe40000000000 */
[----:B------:R-:W-:Y:S01]  /*2bd0*/  QGMMA.64x64x32.F32.E4M3.E4M3 R120, gdesc[UR8], RZ, !UPT, gsb0 ;  /* 0x00e00000087879f3 */ /* 0x000fe2000c0008ff */
[----:B------:R-:W-:Y:S01]  /*2be0*/  UIADD3 UR22, UR10, 0x102, URZ ;  /* 0x000001020a167890 */ /* 0x000fe2000fffe03f */
[----:B------:R-:W-:Y:S01]  /*2bf0*/  UMOV UR23, 0x80000020 ;  /* 0x8000002000177882 */ /* 0x000fe20000000000 */
[----:B------:R-:W-:Y:S01]  /*2c00*/  UIADD3 UR26, UR10, 0x200, URZ ;  /* 0x000002000a1a7890 */ /* 0x000fe2000fffe03f */
[----:B------:R-:W-:Y:S01]  /*2c10*/  UMOV UR27, 0x80000020 ;  /* 0x80000020001b7882 */ /* 0x000fe20000000000 */
[----:B------:R-:W-:Y:S01]  /*2c20*/  UIADD3 UR30, UR10, 0x202, URZ ;  /* 0x000002020a1e7890 */ /* 0x000fe2000fffe03f */
[----:B------:R-:W-:Y:S01]  /*2c30*/  UMOV UR31, 0x80000020 ;  /* 0x80000020001f7882 */ /* 0x000fe20000000000 */
[----:B------:R-:W-:-:S04]  /*2c40*/  UIADD3 UR4, UR4, 0x1, URZ ;  /* 0x0000000104047890 */ /* 0x000fc8000fffe03f */
[----:B------:R-:W-:-:S04]  /*2c50*/  UISETP.NE.AND UP0, UPT, UR4, 0x5, UPT ;  /* 0x000000050400788c */ /* 0x000fc8000bf05270 */
[----:B------:R-:W-:Y:S02]  /*2c60*/  USEL UR10, URZ, 0x1, UP0 ;  /* 0x000000013f0a7887 */ /* 0x000fe40008000000 */
[----:B------:R-:W-:-:S04]  /*2c70*/  USEL UR7, UR4, URZ, UP0 ;  /* 0x0000003f04077287 */ /* 0x000fc80008000000 */
[----:B------:R-:W-:Y:S01]  /*2c80*/  LOP3.LUT R9, R9, UR10, RZ, 0x3c, !PT ;  /* 0x0000000a09097c12 */ /* 0x000fe2000f8e3cff */
        /* <DEDUP_REMOVED lines=16> */
[----:B------:R-:W-:Y:S05]  /*2d90*/  @!P3 BRA `(.L_x_26) ;  /* 0x000000000004b947 */ /* 0x000fea0003800000 */
[----:B------:R-:W-:Y:S01]  /*2da0*/  BPT.TRAP 0x1 ;  /* 0x000000040000795c */ /* 0x000fe20000300000 */
.L_x_26:
[----:B-1----:R-:W-:Y:S01]  /*2db0*/  FMNMX R4, R120, R13, !PT ;  /* 0x0000000d78047209 */ /* 0x002fe20007800000 */
[----:B------:R-:W-:Y:S01]  /*2dc0*/  ULEA UR4, UR7, UR36, 0x3 ;  /* 0x0000002407047291 */ /* 0x000fe2000f8e183f */
[----:B------:R-:W-:Y:S02]  /*2dd0*/  FMNMX R12, R122, R11, !PT ;  /* 0x0000000b7a0c7209 */ /* 0x000fe40007800000 */
[----:B------:R-:W-:Y:S02]  /*2de0*/  FMNMX R3, R121, R4, !PT ;  /* 0x0000000479037209 */ /* 0x000fe40007800000 */
[----:B------:R-:W-:Y:S02]  /*2df0*/  FMNMX R15, R123, R12, !PT ;  /* 0x0000000c7b0f7209 */ /* 0x000fe40007800000 */
        /* <DEDUP_REMOVED lines=14> */
[----:B------:R-:W1:Y:S02]  /*2ee0*/  SHFL.BFLY PT, R3, R4, 0x1, 0x1f ;  /* 0x0c201f0004037f89 */ /* 0x000e6400000e0000 */
[----:B-1----:R-:W-:Y:S02]  /*2ef0*/  FMNMX R10, R4, R3, !PT ;  /* 0x00000003040a7209 */ /* 0x002fe40007800000 */
[----:B------:R-:W-:-:S03]  /*2f00*/  FMNMX R4, R126, R15, !PT ;  /* 0x0000000f7e047209 */ /* 0x000fc60007800000 */
[----:B------:R-:W1:Y:S01]  /*2f10*/  SHFL.BFLY PT, R3, R10, 0x2, 0x1f ;  /* 0x0c401f000a037f89 */ /* 0x000e6200000e0000 */
[----:B------:R-:W-:-:S04]  /*2f20*/  FMNMX R15, R127, R4, !PT ;  /* 0x000000047f0f7209 */ /* 0x000fc80007800000 */
[----:B------:R-:W-:-:S04]  /*2f30*/  FMNMX R4, R130, R15, !PT ;  /* 0x0000000f82047209 */ /* 0x000fc80007800000 */
[----:B------:R-:W-:-:S04]  /*2f40*/  FMNMX R15, R131, R4, !PT ;  /* 0x00000004830f7209 */ /* 0x000fc80007800000 */
[----:B------:R-:W-:-:S04]  /*2f50*/  FMNMX R4, R134, R15, !PT ;  /* 0x0000000f86047209 */ /* 0x000fc80007800000 */
[----:B------:R-:W-:-:S04]  /*2f60*/  FMNMX R15, R135, R4, !PT ;  /* 0x00000004870f7209 */ /* 0x000fc80007800000 */
[----:B------:R-:W-:Y:S02]  /*2f70*/  FMNMX R4, R138, R15, !PT ;  /* 0x0000000f8a047209 */ /* 0x000fe40007800000 */
[----:B-1----:R-:W-:Y:S02]  /*2f80*/  FMNMX R3, R10, R3, !PT ;  /* 0x000000030a037209 */ /* 0x002fe40007800000 */
[----:B------:R-:W-:Y:S02]  /*2f90*/  FMNMX R17, R139, R4, !PT ;  /* 0x000000048b117209 */ /* 0x000fe40007800000 */
[C---:B------:R-:W-:Y:S02]  /*2fa0*/  FSETP.NEU.AND P2, PT, R3.reuse, -INF , PT ;  /* 0xff8000000300780b */ /* 0x040fe40003f4d000 */
[----:B------:R-:W-:Y:S02]  /*2fb0*/  FMNMX R4, R142, R17, !PT ;  /* 0x000000118e047209 */ /* 0x000fe40007800000 */
[----:B------:R-:W-:-:S02]  /*2fc0*/  FSEL R152, R3, RZ, P2 ;  /* 0x000000ff03987208 */ /* 0x000fc40001000000 */
[----:B------:R-:W-:-:S03]  /*2fd0*/  FMNMX R21, R143, R4, !PT ;  /* 0x000000048f157209 */ /* 0x000fc60007800000 */
[----:B------:R-:W-:Y:S01]  /*2fe0*/  FMUL R19, R152, UR32 ;  /* 0x0000002098137c20 */ /* 0x000fe20008400000 */
[----:B------:R-:W-:Y:S01]  /*2ff0*/  FMNMX R4, R146, R21, !PT ;  /* 0x0000001592047209 */ /* 0x000fe20007800000 */
[----:B------:R-:W-:-:S02]  /*3000*/  FADD R152, -R152, R13 ;  /* 0x0000000d98987221 */ /* 0x000fc40000000100 */
[--C-:B------:R-:W-:Y:S01]  /*3010*/  FFMA R14, R124, UR32, -R19.reuse ;  /* 0x000000207c0e7c23 */ /* 0x100fe20008000813 */
[----:B------:R-:W-:-:S01]  /*3020*/  FFMA R120, R120, UR32, -R19 ;  /* 0x0000002078787c23 */ /* 0x000fc20008000813 */
[--C-:B------:R-:W-:Y:S01]  /*3030*/  FFMA R12, R121, UR32, -R19.reuse ;  /* 0x00000020790c7c23 */ /* 0x100fe20008000813 */
[----:B------:R-:W-:-:S01]  /*3040*/  FFMA R125, R125, UR32, -R19 ;  /* 0x000000207d7d7c23 */ /* 0x000fc20008000813 */
[--C-:B------:R-:W-:Y:S01]  /*3050*/  FFMA R17, R132, UR32, -R19.reuse ;  /* 0x0000002084117c23 */ /* 0x100fe20008000813 */
[----:B------:R-:W-:Y:S01]  /*3060*/  FSETP.GEU.AND P2, PT, R14, -126, PT ;  /* 0xc2fc00000e00780b */ /* 0x000fe20003f4e000 */
[--C-:B------:R-:W-:Y:S01]  /*3070*/  FFMA R15, R128, UR32, -R19.reuse ;  /* 0x00000020800f7c23 */ /* 0x100fe20008000813 */
[----:B------:R-:W-:Y:S01]  /*3080*/  FSETP.GEU.AND P4, PT, R120, -126, PT ;  /* 0xc2fc00007800780b */ /* 0x000fe20003f8e000 */
[--C-:B------:R-:W-:Y:S01]  /*3090*/  FFMA R16, R129, UR32, -R19.reuse ;  /* 0x0000002081107c23 */ /* 0x100fe20008000813 */
[----:B------:R-:W-:Y:S01]  /*30a0*/  FSETP.GEU.AND P5, PT, R12, -126, PT ;  /* 0xc2fc00000c00780b */ /* 0x000fe20003fae000 */
[--C-:B------:R-:W-:Y:S01]  /*30b0*/  FFMA R18, R133, UR32, -R19.reuse ;  /* 0x0000002085127c23 */ /* 0x100fe20008000813 */
[----:B------:R-:W-:Y:S01]  /*30c0*/  FSETP.GEU.AND P3, PT, R125, -126, PT ;  /* 0xc2fc00007d00780b */ /* 0x000fe20003f6e000 */
[--C-:B------:R-:W-:Y:S01]  /*30d0*/  FFMA R140, R140, UR32, -R19.reuse ;  /* 0x000000208c8c7c23 */ /* 0x100fe20008000813 */
[----:B------:R-:W-:Y:S01]  /*30e0*/  FMNMX R21, R147, R4, !PT ;  /* 0x0000000493157209 */ /* 0x000fe20007800000 */
[--C-:B------:R-:W-:Y:S01]  /*30f0*/  FFMA R136, R136, UR32, -R19.reuse ;  /* 0x0000002088887c23 */ /* 0x100fe20008000813 */
[----:B------:R-:W-:-:S01]  /*3100*/  FFMA R137, R137, UR32, -R19 ;  /* 0x0000002089897c23 */ /* 0x000fc20008000813 */
[--C-:B------:R-:W-:Y:S01]  /*3110*/  FFMA R20, R141, UR32, -R19.reuse ;  /* 0x000000208d147c23 */ /* 0x100fe20008000813 */
[----:B------:R-:W-:Y:S01]  /*3120*/  FMNMX R4, R150, R21, !PT ;  /* 0x0000001596047209 */ /* 0x000fe20007800000 */
[----:B------:R-:W-:Y:S01]  /*3130*/  @!P2 FMUL R14, R14, 0.5 ;  /* 0x3f0000000e0ea820 */ /* 0x000fe20000400000 */
[----:B------:R-:W-:-:S01]  /*3140*/  FFMA R148, R148, UR32, -R19 ;  /* 0x0000002094947c23 */ /* 0x000fc20008000813 */
[----:B------:R-:W-:Y:S01]  /*3150*/  @!P4 FMUL R120, R120, 0.5 ;  /* 0x3f0000007878c820 */ /* 0x000fe20000400000 */
[----:B------:R-:W-:Y:S01]  /*3160*/  FMNMX R4, R151, R4, !PT ;  /* 0x0000000497047209 */ /* 0x000fe20007800000 */
[----:B------:R-:W-:Y:S01]  /*3170*/  @!P5 FMUL R12, R12, 0.5 ;  /* 0x3f0000000c0cd820 */ /* 0x000fe20000400000 */
[----:B------:R-:W-:-:S01]  /*3180*/  FFMA R144, R144, UR32, -R19 ;  /* 0x0000002090907c23 */ /* 0x000fc20008000813 */
[----:B------:R-:W1:Y:S01]  /*3190*/  MUFU.EX2 R14, R14 ;  /* 0x0000000e000e7308 */ /* 0x000e620000000800 */
[----:B------:R-:W-:Y:S01]  /*31a0*/  @!P3 FMUL R125, R125, 0.5 ;  /* 0x3f0000007d7db820 */ /* 0x000fe20000400000 */
[----:B------:R-:W2:Y:S01]  /*31b0*/  SHFL.BFLY PT, R21, R4, 0x1, 0x1f ;  /* 0x0c201f0004157f89 */ /* 0x000ea200000e0000 */
[----:B------:R-:W-:-:S05]  /*31c0*/  FMUL R152, R152, UR32 ;  /* 0x0000002098987c20 */ /* 0x000fca0008400000 */
[----:B------:R-:W3:Y:S08]  /*31d0*/  MUFU.EX2 R10, R120 ;  /* 0x00000078000a7308 */ /* 0x000ef00000000800 */
[----:B------:R-:W4:Y:S01]  /*31e0*/  MUFU.EX2 R12, R12 ;  /* 0x0000000c000c7308 */ /* 0x000f220000000800 */
[----:B-1----:R-:W-:Y:S01]  /*31f0*/  @!P2 FMUL R14, R14, R14 ;  /* 0x0000000e0e0ea220 */ /* 0x002fe20000400000 */
[----:B------:R-:W-:-:S06]  /*3200*/  FSETP.GEU.AND P2, PT, R17, -126, PT ;  /* 0xc2fc00001100780b */ /* 0x000fcc0003f4e000 */
[----:B------:R1:W5:Y:S01]  /*3210*/  MUFU.EX2 R153, R125 ;  /* 0x0000007d00997308 */ /* 0x0003620000000800 */
[----:B---3--:R-:W-:Y:S01]  /*3220*/  @!P4 FMUL R10, R10, R10 ;  /* 0x0000000a0a0ac220 */ /* 0x008fe20000400000 */
[----:B------:R-:W-:Y:S02]  /*3230*/  FSETP.GEU.AND P4, PT, R15, -126, PT ;  /* 0xc2fc00000f00780b */ /* 0x000fe40003f8e000 */
[----:B--2---:R-:W-:-:S03]  /*3240*/  FMNMX R4, R4, R21, !PT ;  /* 0x0000001504047209 */ /* 0x004fc60007800000 */
[----:B------:R-:W-:Y:S01]  /*3250*/  @!P2 FMUL R17, R17, 0.5 ;  /* 0x3f0000001111a820 */ /* 0x000fe20000400000 */
[----:B----4-:R-:W-:Y:S01]  /*3260*/  @!P5 FMUL R12, R12, R12 ;  /* 0x0000000c0c0cd220 */ /* 0x010fe20000400000 */
[----:B------:R-:W-:Y:S01]  /*3270*/  FSETP.GEU.AND P5, PT, R16, -126, PT ;  /* 0xc2fc00001000780b */ /* 0x000fe20003fae000 */
[----:B------:R-:W2:Y:S01]  /*3280*/  SHFL.BFLY PT, R21, R4, 0x2, 0x1f ;  /* 0x0c401f0004157f89 */ /* 0x000ea200000e0000 */
[----:B-1----:R-:W-:-:S02]  /*3290*/  FFMA R125, R145, UR32, -R19 ;  /* 0x00000020917d7c23 */ /* 0x002fc40008000813 */
[----:B------:R-:W1:Y:S01]  /*32a0*/  MUFU.EX2 R17, R17 ;  /* 0x0000001100117308 */ /* 0x000e620000000800 */
[----:B------:R-:W-:-:S01]  /*32b0*/  FFMA R19, R149, UR32, -R19 ;  /* 0x0000002095137c23 */ /* 0x000fc20008000813 */
[----:B------:R-:W-:Y:S01]  /*32c0*/  @!P4 FMUL R15, R15, 0.5 ;  /* 0x3f0000000f0fc820 */ /* 0x000fe20000400000 */
[----:B-----5:R-:W-:Y:S01]  /*32d0*/  @!P3 FMUL R153, R153, R153 ;  /* 0x000000999999b220 */ /* 0x020fe20000400000 */
[----:B------:R-:W-:-:S04]  /*32e0*/  FSETP.GEU.AND P3, PT, R18, -126, PT ;  /* 0xc2fc00001200780b */ /* 0x000fc80003f6e000 */
[----:B------:R-:W3:Y:S01]  /*32f0*/  MUFU.EX2 R15, R15 ;  /* 0x0000000f000f7308 */ /* 0x000ee20000000800 */
[----:B------:R-:W-:-:S07]  /*3300*/  @!P5 FMUL R16, R16, 0.5 ;  /* 0x3f0000001010d820 */ /* 0x000fce0000400000 */
[----:B------:R-:W4:Y:S01]  /*3310*/  MUFU.EX2 R16, R16 ;  /* 0x0000001000107308 */ /* 0x000f220000000800 */
[----:B-1----:R-:W-:Y:S01]  /*3320*/  @!P2 FMUL R17, R17, R17 ;  /* 0x000000111111a220 */ /* 0x002fe20000400000 */
[----:B------:R-:W-:Y:S01]  /*3330*/  @!P3 FMUL R18, R18, 0.5 ;  /* 0x3f0000001212b820 */ /* 0x000fe20000400000 */
[----:B------:R-:W-:Y:S02]  /*3340*/  FSETP.GEU.AND P2, PT, R140, -126, PT ;  /* 0xc2fc00008c00780b */ /* 0x000fe40003f4e000 */
[----:B--2---:R-:W-:-:S03]  /*3350*/  FMNMX R4, R4, R21, !PT ;  /* 0x0000001504047209 */ /* 0x004fc60007800000 */
[----:B------:R-:W1:Y:S01]  /*3360*/  MUFU.EX2 R18, R18 ;  /* 0x0000001200127308 */ /* 0x000e620000000800 */
[----:B---3--:R-:W-:Y:S01]  /*3370*/  @!P4 FMUL R15, R15, R15 ;  /* 0x0000000f0f0fc220 */ /* 0x008fe20000400000 */
[----:B------:R-:W-:-:S06]  /*3380*/  FSETP.GEU.AND P4, PT, R136, -126, PT ;  /* 0xc2fc00008800780b */ /* 0x000fcc0003f8e000 */
[----:B------:R-:W-:Y:S01]  /*3390*/  @!P2 FMUL R140, R140, 0.5 ;  /* 0x3f0000008c8ca820 */ /* 0x000fe20000400000 */
[----:B----4-:R-:W-:Y:S01]  /*33a0*/  @!P5 FMUL R16, R16, R16 ;  /* 0x000000101010d220 */ /* 0x010fe20000400000 */
[----:B------:R-:W-:Y:S02]  /*33b0*/  FSETP.GEU.AND P5, PT, R137, -126, PT ;  /* 0xc2fc00008900780b */ /* 0x000fe40003fae000 */
[----:B------:R-:W2:Y:S03]  /*33c0*/  MUFU.EX2 R141, R140 ;  /* 0x0000008c008d7308 */ /* 0x000ea60000000800 */
[----:B------:R-:W-:Y:S01]  /*33d0*/  @!P4 FMUL R136, R136, 0.5 ;  /* 0x3f0000008888c820 */ /* 0x000fe20000400000 */
[----:B-1----:R-:W-:Y:S01]  /*33e0*/  @!P3 FMUL R18, R18, R18 ;  /* 0x000000121212b220 */ /* 0x002fe20000400000 */
[----:B------:R-:W-:-:S03]  /*33f0*/  FSETP.GEU.AND P3, PT, R20, -126, PT ;  /* 0xc2fc00001400780b */ /* 0x000fc60003f6e000 */
[----:B------:R-:W1:Y:S03]  /*3400*/  MUFU.EX2 R133, R136 ;  /* 0x0000008800857308 */ /* 0x000e660000000800 */
[----:B------:R-:W-:Y:S01]  /*3410*/  @!P5 FMUL R137, R137, 0.5 ;  /* 0x3f0000008989d820 */ /* 0x000fe20000400000 */
[----:B--2---:R-:W-:Y:S01]  /*3420*/  @!P2 FMUL R141, R141, R141 ;  /* 0x0000008d8d8da220 */ /* 0x004fe20000400000 */
[----:B------:R-:W-:-:S05]  /*3430*/  FSETP.GEU.AND P2, PT, R148, -126, PT ;  /* 0xc2fc00009400780b */ /* 0x000fca0003f4e000 */
[----:B------:R-:W-:Y:S01]  /*3440*/  @!P3 FMUL R20, R20, 0.5 ;  /* 0x3f0000001414b820 */ /* 0x000fe20000400000 */
[----:B------:R-:W2:Y:S01]  /*3450*/  MUFU.EX2 R137, R137 ;  /* 0x0000008900897308 */ /* 0x000ea20000000800 */
[----:B-1----:R-:W-:Y:S01]  /*3460*/  @!P4 FMUL R133, R133, R133 ;  /* 0x000000858585c220 */ /* 0x002fe20000400000 */
[----:B------:R-:W-:-:S06]  /*3470*/  FSETP.GEU.AND P4, PT, R144, -126, PT ;  /* 0xc2fc00009000780b */ /* 0x000fcc0003f8e000 */
[----:B------:R-:W1:Y:S01]  /*3480*/  MUFU.EX2 R136, R20 ;  /* 0x0000001400887308 */ /* 0x000e620000000800 */
[----:B------:R-:W-:-:S07]  /*3490*/  @!P2 FMUL R148, R148, 0.5 ;  /* 0x3f0000009494a820 */ /* 0x000fce0000400000 */
[----:B------:R-:W3:Y:S01]  /*34a0*/  MUFU.EX2 R128, R148 ;  /* 0x0000009400807308 */ /* 0x000ee20000000800 */
[----:B--2---:R-:W-:Y:S01]  /*34b0*/  @!P5 FMUL R137, R137, R137 ;  /* 0x000000898989d220 */ /* 0x004fe20000400000 */
[----:B------:R-:W-:Y:S01]  /*34c0*/  FSETP.GEU.AND P5, PT, R125, -126, PT ;  /* 0xc2fc00007d00780b */ /* 0x000fe20003fae000 */
[----:B------:R-:W-:Y:S02]  /*34d0*/  @!P4 FMUL R144, R144, 0.5 ;  /* 0x3f0000009090c820 */ /* 0x000fe40000400000 */
[----:B------:R-:W-:Y:S01]  /*34e0*/  FADD R13, R12, R137 ;  /* 0x000000890c0d7221 */ /* 0x000fe20000000000 */
[----:B------:R-:W-:Y:S02]  /*34f0*/  F2FP.SATFINITE.E4M3.F32.PACK_AB_MERGE_C R12, RZ, R12, RZ ;  /* 0x0000000cff0c723e */ /* 0x000fe400048070ff */
[----:B------:R-:W2:Y:S01]  /*3500*/  MUFU.EX2 R124, R144 ;  /* 0x00000090007c7308 */ /* 0x000ea20000000800 */
[----:B-1----:R-:W-:Y:S01]  /*3510*/  @!P3 FMUL R136, R136, R136 ;  /* 0x000000888888b220 */ /* 0x002fe20000400000 */
[----:B------:R-:W-:-:S02]  /*3520*/  FSETP.NEU.AND P3, PT, R4, -INF , PT ;  /* 0xff8000000400780b */ /* 0x000fc40003f6d000 */
[----:B------:R-:W-:Y:S02]  /*3530*/  F2FP.SATFINITE.E4M3.F32.PACK_AB_MERGE_C R137, RZ, R137, RZ ;  /* 0x00000089ff89723e */ /* 0x000fe400048070ff */
[----:B------:R-:W-:Y:S01]  /*3540*/  FSEL R140, R4, RZ, P3 ;  /* 0x000000ff048c7208 */ /* 0x000fe20001800000 */
[----:B------:R-:W-:Y:S01]  /*3550*/  @!P5 FMUL R125, R125, 0.5 ;  /* 0x3f0000007d7dd820 */ /* 0x000fe20000400000 */
[----:B------:R-:W-:Y:S01]  /*3560*/  FSETP.GEU.AND P3, PT, R19, -126, PT ;  /* 0xc2fc00001300780b */ /* 0x000fe20003f6e000 */
[----:B---3--:R-:W-:Y:S02]  /*3570*/  @!P2 FMUL R128, R128, R128 ;  /* 0x000000808080a220 */ /* 0x008fe40000400000 */
[C---:B------:R-:W-:Y:S01]  /*3580*/  FMUL R120, R140.reuse, UR32 ;  /* 0x000000208c787c20 */ /* 0x040fe20008400000 */
[----:B------:R-:W-:-:S01]  /*3590*/  FADD R145, -R140, R11 ;  /* 0x0000000b8c917221 */ /* 0x000fc20000000100 */
[----:B------:R-:W1:Y:S01]  /*35a0*/  MUFU.EX2 R125, R125 ;  /* 0x0000007d007d7308 */ /* 0x000e620000000800 */
[----:B------:R-:W-:-:S01]  /*35b0*/  FADD R11, R10, R133 ;  /* 0x000000850a0b7221 */ /* 0x000fc20000000000 */
[--C-:B------:R-:W-:Y:S01]  /*35c0*/  FFMA R126, R126, UR32, -R120.reuse ;  /* 0x000000207e7e7c23 */ /* 0x100fe20008000878 */
[----:B------:R-:W-:-:S01]  /*35d0*/  FFMA R122, R122, UR32, -R120 ;  /* 0x000000207a7a7c23 */ /* 0x000fc20008000878 */
[--C-:B------:R-:W-:Y:S01]  /*35e0*/  FFMA R22, R123, UR32, -R120.reuse ;  /* 0x000000207b167c23 */ /* 0x100fe20008000878 */
[----:B------:R-:W-:-:S01]  /*35f0*/  FFMA R23, R127, UR32, -R120 ;  /* 0x000000207f177c23 */ /* 0x000fc20008000878 */
[----:B--2---:R-:W-:Y:S01]  /*3600*/  @!P4 FMUL R124, R124, R124 ;  /* 0x0000007c7c7cc220 */ /* 0x004fe20000400000 */
[----:B------:R-:W-:Y:S01]  /*3610*/  FSETP.GEU.AND P2, PT, R126, -126, PT ;  /* 0xc2fc00007e00780b */ /* 0x000fe20003f4e000 */
[----:B------:R-:W-:Y:S01]  /*3620*/  @!P3 FMUL R19, R19, 0.5 ;  /* 0x3f0000001313b820 */ /* 0x000fe20000400000 */
[----:B------:R-:W-:Y:S01]  /*3630*/  FSETP.GEU.AND P4, PT, R122, -126, PT ;  /* 0xc2fc00007a00780b */ /* 0x000fe20003f8e000 */
[--C-:B------:R-:W-:Y:S01]  /*3640*/  FFMA R134, R134, UR32, -R120.reuse ;  /* 0x0000002086867c23 */ /* 0x100fe20008000878 */
[----:B------:R-:W-:-:S01]  /*3650*/  FFMA R131, R131, UR32, -R120 ;  /* 0x0000002083837c23 */ /* 0x000fc20008000878 */
[----:B------:R2:W3:Y:S01]  /*3660*/  MUFU.EX2 R129, R19 ;  /* 0x0000001300817308 */ /* 0x0004e20000000800 */
[----:B------:R-:W-:-:S01]  /*3670*/  FFMA R135, R135, UR32, -R120 ;  /* 0x0000002087877c23 */ /* 0x000fc20008000878 */
[--C-:B------:R-:W-:Y:S01]  /*3680*/  FFMA R142, R142, UR32, -R120.reuse ;  /* 0x000000208e8e7c23 */ /* 0x100fe20008000878 */
[----:B------:R-:W-:-:S01]  /*3690*/  FFMA R138, R138, UR32, -R120 ;  /* 0x000000208a8a7c23 */ /* 0x000fc20008000878 */
[--C-:B------:R-:W-:Y:S01]  /*36a0*/  FFMA R139, R139, UR32, -R120.reuse ;  /* 0x000000208b8b7c23 */ /* 0x100fe20008000878 */
[----:B-1----:R-:W-:Y:S01]  /*36b0*/  @!P5 FMUL R125, R125, R125 ;  /* 0x0000007d7d7dd220 */ /* 0x002fe20000400000 */
[----:B------:R-:W-:Y:S01]  /*36c0*/  FSETP.GEU.AND P5, PT, R22, -126, PT ;  /* 0xc2fc00001600780b */ /* 0x000fe20003fae000 */
[----:B------:R-:W-:-:S01]  /*36d0*/  FFMA R143, R143, UR32, -R120 ;  /* 0x000000208f8f7c23 */ /* 0x000fc20008000878 */
[----:B------:R-:W-:Y:S01]  /*36e0*/  @!P2 FMUL R126, R126, 0.5 ;  /* 0x3f0000007e7ea820 */ /* 0x000fe20000400000 */
[----:B--2---:R-:W-:-:S01]  /*36f0*/  FFMA R19, R130, UR32, -R120 ;  /* 0x0000002082137c23 */ /* 0x004fc20008000878 */
[----:B------:R-:W-:Y:S01]  /*3700*/  @!P4 FMUL R122, R122, 0.5 ;  /* 0x3f0000007a7ac820 */ /* 0x000fe20000400000 */
[----:B------:R-:W-:-:S01]  /*3710*/  FFMA R150, R150, UR32, -R120 ;  /* 0x0000002096967c23 */ /* 0x000fc20008000878 */
[----:B------:R-:W1:Y:S01]  /*3720*/  MUFU.EX2 R123, R126 ;  /* 0x0000007e007b7308 */ /* 0x000e620000000800 */
[----:B------:R-:W-:-:S01]  /*3730*/  FFMA R146, R146, UR32, -R120 ;  /* 0x0000002092927c23 */ /* 0x000fc20008000878 */
[----:B------:R-:W-:Y:S01]  /*3740*/  FFMA R147, R147, UR32, -R120 ;  /* 0x0000002093937c23 */ /* 0x000fe20008000878 */
[----:B------:R-:W-:-:S01]  /*3750*/  FADD R140, R16, R125 ;  /* 0x0000007d108c7221 */ /* 0x000fc20000000000 */
[----:B------:R-:W-:Y:S01]  /*3760*/  F2FP.SATFINITE.E4M3.F32.PACK_AB_MERGE_C R133, RZ, R133, RZ ;  /* 0x00000085ff85723e */ /* 0x000fe200048070ff */
[----:B---3--:R-:W-:Y:S01]  /*3770*/  @!P3 FMUL R129, R129, R129 ;  /* 0x000000818181b220 */ /* 0x008fe20000400000 */
[----:B------:R-:W-:Y:S01]  /*3780*/  FSETP.GEU.AND P3, PT, R23, -126, PT ;  /* 0xc2fc00001700780b */ /* 0x000fe20003f6e000 */
[----:B------:R-:W-:Y:S01]  /*3790*/  @!P5 FMUL R22, R22, 0.5 ;  /* 0x3f0000001616d820 */ /* 0x000fe20000400000 */
[----:B------:R2:W3:Y:S01]  /*37a0*/  MUFU.EX2 R127, R122 ;  /* 0x0000007a007f7308 */ /* 0x0004e20000000800 */
[----:B------:R-:W-:-:S01]  /*37b0*/  FADD R144, R18, R129 ;  /* 0x0000008112907221 */ /* 0x000fc20000000000 */
[----:B------:R-:W-:Y:S01]  /*37c0*/  F2FP.SATFINITE.E4M3.F32.PACK_AB_MERGE_C R16, RZ, R16, RZ ;  /* 0x00000010ff10723e */ /* 0x000fe200048070ff */
[----:B------:R-:W-:-:S01]  /*37d0*/  FADD R13, R13, R140 ;  /* 0x0000008c0d0d7221 */ /* 0x000fc20000000000 */
[----:B------:R-:W-:Y:S01]  /*37e0*/  LOP3.LUT R133, R133, 0xff, RZ, 0xc0, !PT ;  /* 0x000000ff85857812 */ /* 0x000fe200078ec0ff */
[----:B------:R-:W-:Y:S01]  /*37f0*/  FMUL R145, R145, UR32 ;  /* 0x0000002091917c20 */ /* 0x000fe20008400000 */
[----:B------:R-:W-:-:S02]  /*3800*/  LOP3.LUT R16, R16, 0xffff, RZ, 0xc0, !PT ;  /* 0x0000ffff10107812 */ /* 0x000fc400078ec0ff */
[----:B------:R-:W4:Y:S01]  /*3810*/  MUFU.EX2 R20, R22 ;  /* 0x0000001600147308 */ /* 0x000f220000000800 */
[----:B-1----:R-:W-:Y:S01]  /*3820*/  @!P2 FMUL R123, R123, R123 ;  /* 0x0000007b7b7ba220 */ /* 0x002fe20000400000 */
[----:B------:R-:W-:Y:S01]  /*3830*/  FSETP.GEU.AND P2, PT, R134, -126, PT ;  /* 0xc2fc00008600780b */ /* 0x000fe20003f4e000 */
[----:B------:R-:W-:Y:S01]  /*3840*/  @!P3 FMUL R23, R23, 0.5 ;  /* 0x3f0000001717b820 */ /* 0x000fe20000400000 */
[----:B--2---:R-:W-:Y:S01]  /*3850*/  FFMA R122, R151, UR32, -R120 ;  /* 0x00000020977a7c23 */ /* 0x004fe20008000878 */
[----:B------:R-:W-:Y:S02]  /*3860*/  F2FP.SATFINITE.E4M3.F32.PACK_AB_MERGE_C R129, RZ, R129, RZ ;  /* 0x00000081ff81723e */ /* 0x000fe400048070ff */
[----:B------:R-:W-:Y:S01]  /*3870*/  F2FP.SATFINITE.E4M3.F32.PACK_AB_MERGE_C R10, RZ, R10, RZ ;  /* 0x0000000aff0a723e */ /* 0x000fe200048070ff */
[----:B------:R-:W1:Y:S01]  /*3880*/  MUFU.EX2 R21, R23 ;  /* 0x0000001700157308 */ /* 0x000e620000000800 */
[----:B---3--:R-:W-:Y:S01]  /*3890*/  @!P4 FMUL R127, R127, R127 ;  /* 0x0000007f7f7fc220 */ /* 0x008fe20000400000 */
[----:B------:R-:W-:-:S02]  /*38a0*/  FSETP.GEU.AND P4, PT, R19, -126, PT ;  /* 0xc2fc00001300780b */ /* 0x000fc40003f8e000 */
[----:B------:R-:W-:Y:S02]  /*38b0*/  F2FP.SATFINITE.E4M3.F32.PACK_AB_MERGE_C R18, RZ, R18, RZ ;  /* 0x00000012ff12723e */ /* 0x000fe400048070ff */
[----:B------:R-:W-:Y:S01]  /*38c0*/  LOP3.LUT R129, R129, 0xffff, RZ, 0xc0, !PT ;  /* 0x0000ffff81817812 */ /* 0x000fe200078ec0ff */
[----:B------:R-:W-:Y:S01]  /*38d0*/  @!P2 FMUL R134, R134, 0.5 ;  /* 0x3f0000008686a820 */ /* 0x000fe20000400000 */
[----:B------:R-:W-:Y:S01]  /*38e0*/  LOP3.LUT R10, R10, 0xff, RZ, 0xc0, !PT ;  /* 0x000000ff0a0a7812 */ /* 0x000fe200078ec0ff */
[----:B----4-:R-:W-:Y:S01]  /*38f0*/  @!P5 FMUL R20, R20, R20 ;  /* 0x000000141414d220 */ /* 0x010fe20000400000 */
[----:B------:R-:W-:Y:S01]  /*3900*/  FSETP.GEU.AND P5, PT, R131, -126, PT ;  /* 0xc2fc00008300780b */ /* 0x000fe20003fae000 */
[----:B------:R-:W2:Y:S01]  /*3910*/  MUFU.EX2 R130, R134 ;  /* 0x0000008600827308 */ /* 0x000ea20000000800 */
[----:B------:R-:W-:Y:S02]  /*3920*/  F2FP.SATFINITE.E4M3.F32.PACK_AB_MERGE_C R125, RZ, R125, RZ ;  /* 0x0000007dff7d723e */ /* 0x000fe400048070ff */
[----:B------:R-:W-:Y:S01]  /*3930*/  LOP3.LUT R18, R18, 0xffff, RZ, 0xc0, !PT ;  /* 0x0000ffff12127812 */ /* 0x000fe200078ec0ff */
[----:B------:R-:W-:Y:S01]  /*3940*/  @!P4 FMUL R19, R19, 0.5 ;  /* 0x3f0000001313c820 */ /* 0x000fe20000400000 */
[----:B------:R-:W-:Y:S01]  /*3950*/  LOP3.LUT R125, R125, 0xffff, RZ, 0xc0, !PT ;  /* 0x0000ffff7d7d7812 */ /* 0x000fe200078ec0ff */
[----:B-1----:R-:W-:Y:S01]  /*3960*/  @!P3 FMUL R21, R21, R21 ;  /* 0x000000151515b220 */ /* 0x002fe20000400000 */
[----:B------:R-:W-:Y:S01]  /*3970*/  FSETP.GEU.AND P3, PT, R135, -126, PT ;  /* 0xc2fc00008700780b */ /* 0x000fe20003f6e000 */
[----:B------:R-:W1:Y:S04]  /*3980*/  MUFU.EX2 R126, R19 ;  /* 0x00000013007e7308 */ /* 0x000e680000000800 */
[----:B------:R-:W-:-:S04]  /*3990*/  @!P5 FMUL R131, R131, 0.5 ;  /* 0x3f0000008383d820 */ /* 0x000fc80000400000 */
[----:B------:R3:W4:Y:S01]  /*39a0*/  MUFU.EX2 R23, R131 ;  /* 0x0000008300177308 */ /* 0x0007220000000800 */
[----:B--2---:R-:W-:Y:S01]  /*39b0*/  @!P2 FMUL R130, R130, R130 ;  /* 0x000000828282a220 */ /* 0x004fe20000400000 */
[----:B------:R-:W-:Y:S02]  /*39c0*/  FSETP.GEU.AND P2, PT, R142, -126, PT ;  /* 0xc2fc00008e00780b */ /* 0x000fe40003f4e000 */
[----:B------:R-:W-:-:S04]  /*39d0*/  @!P3 FMUL R135, R135, 0.5 ;  /* 0x3f0000008787b820 */ /* 0x000fc80000400000 */
[----:B------:R2:W5:Y:S01]  /*39e0*/  MUFU.EX2 R121, R135 ;  /* 0x0000008700797308 */ /* 0x0005620000000800 */
[----:B-1----:R-:W-:Y:S01]  /*39f0*/  @!P4 FMUL R126, R126, R126 ;  /* 0x0000007e7e7ec220 */ /* 0x002fe20000400000 */
[----:B------:R-:W-:Y:S01]  /*3a00*/  FSETP.GEU.AND P4, PT, R138, -126, PT ;  /* 0xc2fc00008a00780b */ /* 0x000fe20003f8e000 */
[----:B---3--:R-:W-:-:S01]  /*3a10*/  FADD R131, R14, R141 ;  /* 0x0000008d0e837221 */ /* 0x008fc20000000000 */
[----:B------:R-:W-:Y:S02]  /*3a20*/  F2FP.SATFINITE.E4M3.F32.PACK_AB_MERGE_C R14, RZ, R14, RZ ;  /* 0x0000000eff0e723e */ /* 0x000fe400048070ff */
[----:B------:R-:W-:Y:S01]  /*3a30*/  F2FP.SATFINITE.E4M3.F32.PACK_AB_MERGE_C R141, RZ, R141, RZ ;  /* 0x0000008dff8d723e */ /* 0x000fe200048070ff */
[----:B------:R-:W-:Y:S01]  /*3a40*/  @!P2 FMUL R142, R142, 0.5 ;  /* 0x3f0000008e8ea820 */ /* 0x000fe20000400000 */
[----:B------:R-:W-:Y:S01]  /*3a50*/  LOP3.LUT R14, R14, 0xff, RZ, 0xc0, !PT ;  /* 0x000000ff0e0e7812 */ /* 0x000fe200078ec0ff */
[----:B----4-:R-:W-:Y:S01]  /*3a60*/  @!P5 FMUL R23, R23, R23 ;  /* 0x000000171717d220 */ /* 0x010fe20000400000 */
[----:B------:R-:W-:Y:S01]  /*3a70*/  FSETP.GEU.AND P5, PT, R139, -126, PT ;  /* 0xc2fc00008b00780b */ /* 0x000fe20003fae000 */
[----:B------:R1:W3:Y:S01]  /*3a80*/  MUFU.EX2 R134, R142 ;  /* 0x0000008e00867308 */ /* 0x0002e20000000800 */
[----:B--2---:R-:W-:-:S01]  /*3a90*/  FADD R135, R153, R136 ;  /* 0x0000008899877221 */ /* 0x004fc20000000000 */
[----:B------:R-:W-:-:S02]  /*3aa0*/  F2FP.SATFINITE.E4M3.F32.PACK_AB_MERGE_C R153, RZ, R153, RZ ;  /* 0x00000099ff99723e */ /* 0x000fc400048070ff */
[----:B------:R-:W-:Y:S01]  /*3ab0*/  @!P4 FMUL R138, R138, 0.5 ;  /* 0x3f0000008a8ac820 */ /* 0x000fe20000400000 */
[----:B------:R-:W-:Y:S01]  /*3ac0*/  FADD R144, R135, R144 ;  /* 0x0000009087907221 */ /* 0x000fe20000000000 */
[----:B-----5:R-:W-:Y:S01]  /*3ad0*/  @!P3 FMUL R121, R121, R121 ;  /* 0x000000797979b220 */ /* 0x020fe20000400000 */
[----:B------:R-:W-:Y:S01]  /*3ae0*/  FSETP.GEU.AND P3, PT, R143, -126, PT ;  /* 0xc2fc00008f00780b */ /* 0x000fe20003f6e000 */
[----:B------:R2:W4:Y:S01]  /*3af0*/  MUFU.EX2 R132, R138 ;  /* 0x0000008a00847308 */ /* 0x0005220000000800 */
[----:B-1----:R-:W-:-:S01]  /*3b00*/  FADD R142, R17, R128 ;  /* 0x00000080118e7221 */ /* 0x002fc20000000000 */
[----:B------:R-:W-:Y:S01]  /*3b10*/  FADD R144, R13, R144 ;  /* 0x000000900d907221 */ /* 0x000fe20000000000 */
[----:B------:R-:W-:Y:S01]  /*3b20*/  F2FP.SATFINITE.E4M3.F32.PACK_AB_MERGE_C R128, RZ, R128, RZ ;  /* 0x00000080ff80723e */ /* 0x000fe200048070ff */
[----:B------:R-:W-:Y:S01]  /*3b30*/  @!P5 FMUL R139, R139, 0.5 ;  /* 0x3f0000008b8bd820 */ /* 0x000fe20000400000 */
[----:B------:R-:W-:-:S01]  /*3b40*/  FADD R142, R131, R142 ;  /* 0x0000008e838e7221 */ /* 0x000fc20000000000 */
[----:B------:R-:W-:-:S02]  /*3b50*/  LOP3.LUT R153, R153, 0xffff, RZ, 0xc0, !PT ;  /* 0x0000ffff99997812 */ /* 0x000fc400078ec0ff */
[----:B------:R-:W1:Y:S01]  /*3b60*/  MUFU.EX2 R19, R139 ;  /* 0x0000008b00137308 */ /* 0x000e620000000800 */
[----:B---3--:R-:W-:Y:S01]  /*3b70*/  @!P2 FMUL R134, R134, R134 ;  /* 0x000000868686a220 */ /* 0x008fe20000400000 */
[----:B------:R-:W-:Y:S01]  /*3b80*/  FSETP.GEU.AND P2, PT, R150, -126, PT ;  /* 0xc2fc00009600780b */ /* 0x000fe20003f4e000 */
[----:B--2---:R-:W-:-:S01]  /*3b90*/  FADD R138, R15, R124 ;  /* 0x0000007c0f8a7221 */ /* 0x004fc20000000000 */
[----:B------:R-:W-:Y:S01]  /*3ba0*/  @!P3 FMUL R143, R143, 0.5 ;  /* 0x3f0000008f8fb820 */ /* 0x000fe20000400000 */
[----:B------:R-:W-:Y:S02]  /*3bb0*/  F2FP.SATFINITE.E4M3.F32.PACK_AB_MERGE_C R15, RZ, R15, RZ ;  /* 0x0000000fff0f723e */ /* 0x000fe400048070ff */
[----:B------:R-:W-:Y:S01]  /*3bc0*/  FADD R11, R11, R138 ;  /* 0x0000008a0b0b7221 */ /* 0x000fe20000000000 */
[----:B------:R-:W2:Y:S01]  /*3bd0*/  MUFU.EX2 R22, R143 ;  /* 0x0000008f00167308 */ /* 0x000ea20000000800 */
[----:B----4-:R-:W-:Y:S01]  /*3be0*/  @!P4 FMUL R132, R132, R132 ;  /* 0x000000848484c220 */ /* 0x010fe20000400000 */
[----:B------:R-:W-:Y:S01]  /*3bf0*/  FSETP.GEU.AND P4, PT, R146, -126, PT ;  /* 0xc2fc00009200780b */ /* 0x000fe20003f8e000 */
[----:B------:R-:W-:-:S01]  /*3c00*/  FADD R138, R123, R134 ;  /* 0x000000867b8a7221 */ /* 0x000fc20000000000 */
[----:B------:R-:W-:Y:S01]  /*3c10*/  LOP3.LUT R15, R15, 0xff, RZ, 0xc0, !PT ;  /* 0x000000ff0f0f7812 */ /* 0x000fe200078ec0ff */
[----:B------:R-:W-:-:S01]  /*3c20*/  FADD R131, R127, R132 ;  /* 0x000000847f837221 */ /* 0x000fc20000000000 */
[----:B------:R-:W-:Y:S01]  /*3c30*/  F2FP.SATFINITE.E4M3.F32.PACK_AB_MERGE_C R132, RZ, R132, RZ ;  /* 0x00000084ff84723e */ /* 0x000fe200048070ff */
[----:B------:R-:W-:Y:S01]  /*3c40*/  @!P2 FMUL R150, R150, 0.5 ;  /* 0x3f0000009696a820 */ /* 0x000fe20000400000 */
[----:B------:R-:W-:Y:S01]  /*3c50*/  PRMT R15, R16, 0x7604, R15 ;  /* 0x00007604100f7816 */ /* 0x000fe2000000000f */
[----:B-1----:R-:W-:Y:S01]  /*3c60*/  @!P5 FMUL R19, R19, R19 ;  /* 0x000000131313d220 */ /* 0x002fe20000400000 */
[----:B------:R-:W-:Y:S01]  /*3c70*/  FSETP.GEU.AND P5, PT, R147, -126, PT ;  /* 0xc2fc00009300780b */ /* 0x000fe20003fae000 */
[----:B------:R-:W1:Y:S01]  /*3c80*/  MUFU.EX2 R143, R150 ;  /* 0x00000096008f7308 */ /* 0x000e620000000800 */
[----:B------:R-:W-:Y:S01]  /*3c90*/  SHF.L.U32 R13, R132, 0x10, RZ ;  /* 0x00000010840d7819 */ /* 0x000fe200000006ff */
[----:B------:R-:W-:Y:S01]  /*3ca0*/  FADD R135, R20, R19 ;  /* 0x0000001314877221 */ /* 0x000fe20000000000 */
[----:B------:R-:W-:Y:S01]  /*3cb0*/  F2FP.SATFINITE.E4M3.F32.PACK_AB_MERGE_C R123, RZ, R123, RZ ;  /* 0x0000007bff7b723e */ /* 0x000fe200048070ff */
[----:B------:R-:W-:Y:S01]  /*3cc0*/  @!P4 FMUL R146, R146, 0.5 ;  /* 0x3f0000009292c820 */ /* 0x000fe20000400000 */
[----:B------:R-:W-:Y:S01]  /*3cd0*/  F2FP.SATFINITE.E4M3.F32.PACK_AB_MERGE_C R17, RZ, R17, RZ ;  /* 0x00000011ff11723e */ /* 0x000fe200048070ff */
[----:B--2---:R-:W-:Y:S01]  /*3ce0*/  @!P3 FMUL R22, R22, R22 ;  /* 0x000000161616b220 */ /* 0x004fe20000400000 */
[----:B------:R-:W-:Y:S01]  /*3cf0*/  FSETP.GEU.AND P3, PT, R122, -126, PT ;  /* 0xc2fc00007a00780b */ /* 0x000fe20003f6e000 */
[----:B------:R-:W2:Y:S01]  /*3d00*/  MUFU.EX2 R139, R146 ;  /* 0x00000092008b7308 */ /* 0x000ea20000000800 */
[----:B------:R-:W-:Y:S01]  /*3d10*/  LOP3.LUT R128, R128, 0xff, RZ, 0xc0, !PT ;  /* 0x000000ff80807812 */ /* 0x000fe200078ec0ff */
[----:B------:R-:W-:Y:S01]  /*3d20*/  FADD R140, R21, R22 ;  /* 0x00000016158c7221 */ /* 0x000fe20000000000 */
[----:B------:R-:W-:Y:S01]  /*3d30*/  F2FP.SATFINITE.E4M3.F32.PACK_AB_MERGE_C R21, RZ, R21, RZ ;  /* 0x00000015ff15723e */ /* 0x000fe200048070ff */
[----:B------:R-:W-:Y:S01]  /*3d40*/  @!P5 FMUL R147, R147, 0.5 ;  /* 0x3f0000009393d820 */ /* 0x000fe20000400000 */
[----:B------:R-:W-:-:S01]  /*3d50*/  FADD R11, R11, R142 ;  /* 0x0000008e0b0b7221 */ /* 0x000fc20000000000 */
[----:B------:R-:W-:Y:S01]  /*3d60*/  F2FP.SATFINITE.E4M3.F32.PACK_AB_MERGE_C R136, RZ, R136, RZ ;  /* 0x00000088ff88723e */ /* 0x000fe200048070ff */
[----:B------:R-:W-:Y:S01]  /*3d70*/  IMAD.U32 R123, R123, 0x10000, RZ ;  /* 0x000100007b7b7824 */ /* 0x000fe200078e00ff */
[----:B------:R3:W4:Y:S01]  /*3d80*/  MUFU.EX2 R120, R147 ;  /* 0x0000009300787308 */ /* 0x0007220000000800 */
[----:B-1----:R-:W-:Y:S01]  /*3d90*/  @!P2 FMUL R143, R143, R143 ;  /* 0x0000008f8f8fa220 */ /* 0x002fe20000400000 */
[----:B------:R-:W-:Y:S01]  /*3da0*/  FSETP.GEU.AND P2, PT, R152, -126, PT ;  /* 0xc2fc00009800780b */ /* 0x000fe20003f4e000 */
[----:B------:R-:W-:-:S01]  /*3db0*/  FADD R11, R11, R144 ;  /* 0x000000900b0b7221 */ /* 0x000fc20000000000 */
[----:B------:R-:W-:Y:S01]  /*3dc0*/  @!P3 FMUL R122, R122, 0.5 ;  /* 0x3f0000007a7ab820 */ /* 0x000fe20000400000 */
[----:B------:R-:W-:-:S02]  /*3dd0*/  F2FP.SATFINITE.E4M3.F32.PACK_AB_MERGE_C R127, RZ, R127, RZ ;  /* 0x0000007fff7f723e */ /* 0x000fc400048070ff */
[----:B------:R-:W-:Y:S01]  /*3de0*/  F2FP.SATFINITE.E4M3.F32.PACK_AB_MERGE_C R20, RZ, R20, RZ ;  /* 0x00000014ff14723e */ /* 0x000fe200048070ff */
[----:B---3--:R-:W-:-:S02]  /*3df0*/  FADD R147, R130, R143 ;  /* 0x0000008f82937221 */ /* 0x008fc40000000000 */
[----:B------:R-:W1:Y:S01]  /*3e00*/  MUFU.EX2 R122, R122 ;  /* 0x0000007a007a7308 */ /* 0x000e620000000800 */
[----:B--2---:R-:W-:Y:S01]  /*3e10*/  @!P4 FMUL R139, R139, R139 ;  /* 0x0000008b8b8bc220 */ /* 0x004fe20000400000 */
[----:B------:R-:W-:Y:S01]  /*3e20*/  F2FP.SATFINITE.E4M3.F32.PACK_AB_MERGE_C R143, RZ, R143, RZ ;  /* 0x0000008fff8f723e */ /* 0x000fe200048070ff */
[----:B------:R-:W-:-:S01]  /*3e30*/  FADD R138, R138, R147 ;  /* 0x000000938a8a7221 */ /* 0x000fc20000000000 */
[----:B------:R-:W-:Y:S01]  /*3e40*/  LOP3.LUT R147, R12, 0xffff, RZ, 0xc0, !PT ;  /* 0x0000ffff0c937812 */ /* 0x000fe200078ec0ff */
[----:B------:R-:W-:Y:S01]  /*3e50*/  @!P2 FMUL R152, R152, 0.5 ;  /* 0x3f0000009898a820 */ /* 0x000fe20000400000 */
[----:B------:R-:W-:Y:S01]  /*3e60*/  FADD R146, R126, R139 ;  /* 0x0000008b7e927221 */ /* 0x000fe20000000000 */
[----:B----4-:R-:W-:Y:S01]  /*3e70*/  @!P5 FMUL R120, R120, R120 ;  /* 0x000000787878d220 */ /* 0x010fe20000400000 */
[----:B------:R-:W-:Y:S01]  /*3e80*/  LOP3.LUT R12, R137, 0xffff, RZ, 0xc0, !PT ;  /* 0x0000ffff890c7812 */ /* 0x000fe200078ec0ff */
[----:B------:R-:W-:Y:S01]  /*3e90*/  IMAD.U32 R143, R143, 0x10000, RZ ;  /* 0x000100008f8f7824 */ /* 0x000fe200078e00ff */
[----:B------:R-:W-:Y:S01]  /*3ea0*/  F2FP.SATFINITE.E4M3.F32.PACK_AB_MERGE_C R126, RZ, R126, RZ ;  /* 0x0000007eff7e723e */ /* 0x000fe200048070ff */
[----:B------:R-:W2:Y:S01]  /*3eb0*/  MUFU.EX2 R152, R152 ;  /* 0x0000009800987308 */ /* 0x000ea20000000800 */
[----:B------:R-:W-:-:S01]  /*3ec0*/  FADD R148, R23, R120 ;  /* 0x0000007817947221 */ /* 0x000fc20000000000 */
[----:B------:R-:W-:Y:S01]  /*3ed0*/  F2FP.SATFINITE.E4M3.F32.PACK_AB_MERGE_C R23, RZ, R23, RZ ;  /* 0x00000017ff17723e */ /* 0x000fe200048070ff */
[----:B------:R-:W-:-:S01]  /*3ee0*/  FADD R131, R131, R146 ;  /* 0x0000009283837221 */ /* 0x000fc20000000000 */
[----:B------:R-:W-:Y:S01]  /*3ef0*/  PRMT R12, R12, 0x7604, R133 ;  /* 0x000076040c0c7816 */ /* 0x000fe20000000085 */
[----:B------:R-:W-:-:S01]  /*3f00*/  FADD R135, R135, R148 ;  /* 0x0000009487877221 */ /* 0x000fc20000000000 */
[----:B-1----:R-:W-:Y:S01]  /*3f10*/  @!P3 FMUL R122, R122, R122 ;  /* 0x0000007a7a7ab220 */ /* 0x002fe20000400000 */
[----:B------:R-:W-:Y:S01]  /*3f20*/  SHF.L.U32 R126, R126, 0x10, RZ ;  /* 0x000000107e7e7819 */ /* 0x000fe200000006ff */
[----:B------:R-:W-:Y:S01]  /*3f30*/  FADD R131, R131, R138 ;  /* 0x0000008a83837221 */ /* 0x000fe20000000000 */
[----:B------:R-:W-:Y:S01]  /*3f40*/  LOP3.LUT R23, R23, 0xffff, RZ, 0xc0, !PT ;  /* 0x0000ffff17177812 */ /* 0x000fe200078ec0ff */
[----:B------:R-:W-:Y:S01]  /*3f50*/  FADD R149, R121, R122 ;  /* 0x0000007a79957221 */ /* 0x000fe20000000000 */
[----:B------:R-:W-:-:S02]  /*3f60*/  F2FP.SATFINITE.E4M3.F32.PACK_AB_MERGE_C R122, RZ, R122, RZ ;  /* 0x0000007aff7a723e */ /* 0x000fc400048070ff */
[----:B------:R-:W-:Y:S01]  /*3f70*/  LOP3.LUT R13, R12, 0xff0000, R13, 0xf8, !PT ;  /* 0x00ff00000c0d7812 */ /* 0x000fe200078ef80d */
[----:B------:R-:W-:-:S01]  /*3f80*/  FADD R140, R140, R149 ;  /* 0x000000958c8c7221 */ /* 0x000fc20000000000 */
[----:B------:R-:W-:Y:S02]  /*3f90*/  F2FP.SATFINITE.E4M3.F32.PACK_AB_MERGE_C R130, RZ, R130, RZ ;  /* 0x00000082ff82723e */ /* 0x000fe400048070ff */
[----:B------:R-:W-:Y:S01]  /*3fa0*/  LOP3.LUT R15, R15, 0xff0000, R126, 0xf8, !PT ;  /* 0x00ff00000f0f7812 */ /* 0x000fe200078ef87e */
[----:B--2---:R-:W-:Y:S01]  /*3fb0*/  @!P2 FMUL R152, R152, R152 ;  /* 0x000000989898a220 */ /* 0x004fe20000400000 */
[----:B------:R-:W-:Y:S01]  /*3fc0*/  F2FP.SATFINITE.E4M3.F32.PACK_AB_MERGE_C R121, RZ, R121, RZ ;  /* 0x00000079ff79723e */ /* 0x000fe200048070ff */
[----:B------:R-:W-:Y:S01]  /*3fd0*/  IMAD.U32 R130, R130, 0x10000, RZ ;  /* 0x0001000082827824 */ /* 0x000fe200078e00ff */
[----:B------:R-:W-:Y:S01]  /*3fe0*/  LOP3.LUT R21, R21, 0xffff, RZ, 0xc0, !PT ;  /* 0x0000ffff15157812 */ /* 0x000fe200078ec0ff */
[----:B------:R-:W-:Y:S01]  /*3ff0*/  FFMA R7, R152, R7, R11 ;  /* 0x0000000798077223 */ /* 0x000fe2000000000b */
[----:B------:R-:W-:Y:S01]  /*4000*/  SHF.L.U32 R12, R23, 0x18, RZ ;  /* 0x00000018170c7819 */ /* 0x000fe200000006ff */
[----:B------:R-:W-:Y:S01]  /*4010*/  FADD R140, R135, R140 ;  /* 0x0000008c878c7221 */ /* 0x000fe20000000000 */
[----:B------:R-:W-:Y:S01]  /*4020*/  LOP3.LUT R122, R122, 0xffff, RZ, 0xc0, !PT ;  /* 0x0000ffff7a7a7812 */ /* 0x000fe200078ec0ff */
[----:B------:R-:W-:Y:S01]  /*4030*/  IMAD.SHL.U32 R21, R21, 0x1000000, RZ ;  /* 0x0100000015157824 */ /* 0x000fe200078e00ff */
[----:B------:R-:W-:Y:S01]  /*4040*/  F2FP.SATFINITE.E4M3.F32.PACK_AB_MERGE_C R124, RZ, R124, RZ ;  /* 0x0000007cff7c723e */ /* 0x000fe200048070ff */
[----:B------:R-:W-:Y:S01]  /*4050*/  FADD R140, R131, R140 ;  /* 0x0000008c838c7221 */ /* 0x000fe20000000000 */
[----:B------:R-:W-:Y:S01]  /*4060*/  PRMT R14, R153, 0x7604, R14 ;  /* 0x00007604990e7816 */ /* 0x000fe2000000000e */
[-C--:B------:R-:W-:Y:S01]  /*4070*/  FMUL R24, R24, R152.reuse ;  /* 0x0000009818187220 */ /* 0x080fe20000400000 */
[----:B------:R-:W-:Y:S01]  /*4080*/  LOP3.LUT R17, R17, 0xff, RZ, 0xc0, !PT ;  /* 0x000000ff11117812 */ /* 0x000fe200078ec0ff */
[-C--:B------:R-:W-:Y:S01]  /*4090*/  FMUL R25, R25, R152.reuse ;  /* 0x0000009819197220 */ /* 0x080fe20000400000 */
[----:B------:R-:W-:Y:S01]  /*40a0*/  PRMT R128, R129, 0x7604, R128 ;  /* 0x0000760481807816 */ /* 0x000fe20000000080 */
[----:B------:R-:W-:Y:S01]  /*40b0*/  FMUL R28, R28, R152 ;  /* 0x000000981c1c7220 */ /* 0x000fe20000400000 */
[----:B------:R-:W-:Y:S01]  /*40c0*/  F2FP.SATFINITE.E4M3.F32.PACK_AB_MERGE_C R134, RZ, R134, RZ ;  /* 0x00000086ff86723e */ /* 0x000fe200048070ff */
[----:B------:R-:W-:Y:S01]  /*40d0*/  FMUL R29, R29, R152 ;  /* 0x000000981d1d7220 */ /* 0x000fe20000400000 */
[----:B------:R-:W-:Y:S01]  /*40e0*/  F2FP.SATFINITE.E4M3.F32.PACK_AB_MERGE_C R22, RZ, R22, RZ ;  /* 0x00000016ff16723e */ /* 0x000fe200048070ff */
[-C--:B------:R-:W-:Y:S01]  /*40f0*/  FMUL R32, R32, R152.reuse ;  /* 0x0000009820207220 */ /* 0x080fe20000400000 */
[----:B------:R-:W-:Y:S01]  /*4100*/  F2FP.SATFINITE.E4M3.F32.PACK_AB_MERGE_C R19, RZ, R19, RZ ;  /* 0x00000013ff13723e */ /* 0x000fe200048070ff */
[-C--:B------:R-:W-:Y:S01]  /*4110*/  FMUL R33, R33, R152.reuse ;  /* 0x0000009821217220 */ /* 0x080fe20000400000 */
[----:B------:R-:W-:Y:S01]  /*4120*/  PRMT R10, R147, 0x7604, R10 ;  /* 0x00007604930a7816 */ /* 0x000fe2000000000a */
[-C--:B------:R-:W-:Y:S01]  /*4130*/  FMUL R36, R36, R152.reuse ;  /* 0x0000009824247220 */ /* 0x080fe20000400000 */
[----:B------:R-:W-:Y:S01]  /*4140*/  LOP3.LUT R141, R141, 0xff, RZ, 0xc0, !PT ;  /* 0x000000ff8d8d7812 */ /* 0x000fe200078ec0ff */
[-C--:B------:R-:W-:Y:S01]  /*4150*/  FMUL R37, R37, R152.reuse ;  /* 0x0000009825257220 */ /* 0x080fe20000400000 */
[----:B------:R-:W-:Y:S01]  /*4160*/  LOP3.LUT R136, R136, 0xffff, RZ, 0xc0, !PT ;  /* 0x0000ffff88887812 */ /* 0x000fe200078ec0ff */
[-C--:B------:R-:W-:Y:S01]  /*4170*/  FMUL R40, R40, R152.reuse ;  /* 0x0000009828287220 */ /* 0x080fe20000400000 */
[----:B------:R-:W-:Y:S01]  /*4180*/  SHF.L.U32 R127, R127, 0x10, RZ ;  /* 0x000000107f7f7819 */ /* 0x000fe200000006ff */
[-C--:B------:R-:W-:Y:S01]  /*4190*/  FMUL R41, R41, R152.reuse ;  /* 0x0000009829297220 */ /* 0x080fe20000400000 */
[----:B------:R-:W-:Y:S01]  /*41a0*/  LOP3.LUT R20, R20, 0xffff, RZ, 0xc0, !PT ;  /* 0x0000ffff14147812 */ /* 0x000fe200078ec0ff */
[-C--:B------:R-:W-:Y:S01]  /*41b0*/  FMUL R44, R44, R152.reuse ;  /* 0x000000982c2c7220 */ /* 0x080fe20000400000 */
[----:B------:R-:W-:Y:S01]  /*41c0*/  LOP3.LUT R121, R121, 0xffff, RZ, 0xc0, !PT ;  /* 0x0000ffff79797812 */ /* 0x000fe200078ec0ff */
[----:B------:R-:W-:Y:S01]  /*41d0*/  FMUL R45, R45, R152 ;  /* 0x000000982d2d7220 */ /* 0x000fe20000400000 */
[----:B------:R-:W-:Y:S01]  /*41e0*/  LOP3.LUT R12, R15, R12, RZ, 0xfc, !PT ;  /* 0x0000000c0f0c7212 */ /* 0x000fe200078efcff */
[----:B------:R-:W-:Y:S01]  /*41f0*/  IMAD.SHL.U32 R15, R122, 0x1000000, RZ ;  /* 0x010000007a0f7824 */ /* 0x000fe200078e00ff */
[----:B------:R-:W-:Y:S01]  /*4200*/  LOP3.LUT R124, R124, 0xff, RZ, 0xc0, !PT ;  /* 0x000000ff7c7c7812 */ /* 0x000fe200078ec0ff */
[----:B------:R-:W-:Y:S01]  /*4210*/  IMAD.SHL.U32 R16, R121, 0x1000000, RZ ;  /* 0x0100000079107824 */ /* 0x000fe200078e00ff */
[----:B------:R-:W-:Y:S01]  /*4220*/  F2FP.SATFINITE.E4M3.F32.PACK_AB_MERGE_C R139, RZ, R139, RZ ;  /* 0x0000008bff8b723e */ /* 0x000fe200048070ff */
[----:B------:R-:W-:Y:S01]  /*4230*/  FMUL R48, R48, R152 ;  /* 0x0000009830307220 */ /* 0x000fe20000400000 */
[----:B------:R-:W-:Y:S01]  /*4240*/  F2FP.SATFINITE.E4M3.F32.PACK_AB_MERGE_C R120, RZ, R120, RZ ;  /* 0x00000078ff78723e */ /* 0x000fe200048070ff */
[-C--:B------:R-:W-:Y:S01]  /*4250*/  FMUL R49, R49, R152.reuse ;  /* 0x0000009831317220 */ /* 0x080fe20000400000 */
[----:B------:R-:W-:Y:S01]  /*4260*/  PRMT R17, R18, 0x7604, R17 ;  /* 0x0000760412117816 */ /* 0x000fe20000000011 */
[-C--:B------:R-:W-:Y:S01]  /*4270*/  FMUL R52, R52, R152.reuse ;  /* 0x0000009834347220 */ /* 0x080fe20000400000 */
[----:B------:R-:W-:Y:S01]  /*4280*/  LOP3.LUT R14, R14, 0xff0000, R123, 0xf8, !PT ;  /* 0x00ff00000e0e7812 */ /* 0x000fe200078ef87b */
[----:B------:R-:W-:Y:S01]  /*4290*/  IMAD.U32 R123, R134, 0x10000, RZ ;  /* 0x00010000867b7824 */ /* 0x000fe200078e00ff */
[----:B------:R-:W-:Y:S01]  /*42a0*/  LOP3.LUT R128, R128, 0xff0000, R143, 0xf8, !PT ;  /* 0x00ff000080807812 */ /* 0x000fe200078ef88f */
[-C--:B------:R-:W-:Y:S01]  /*42b0*/  FMUL R53, R53, R152.reuse ;  /* 0x0000009835357220 */ /* 0x080fe20000400000 */
[----:B------:R-:W-:Y:S01]  /*42c0*/  LOP3.LUT R22, R22, 0xffff, RZ, 0xc0, !PT ;  /* 0x0000ffff16167812 */ /* 0x000fe200078ec0ff */
[-C--:B------:R-:W-:Y:S01]  /*42d0*/  FMUL R56, R56, R152.reuse ;  /* 0x0000009838387220 */ /* 0x080fe20000400000 */
[----:B------:R-:W-:Y:S01]  /*42e0*/  LOP3.LUT R19, R19, 0xffff, RZ, 0xc0, !PT ;  /* 0x0000ffff13137812 */ /* 0x000fe200078ec0ff */
[-C--:B------:R-:W-:Y:S01]  /*42f0*/  FMUL R57, R57, R152.reuse ;  /* 0x0000009839397220 */ /* 0x080fe20000400000 */
[----:B------:R-:W-:Y:S01]  /*4300*/  PRMT R136, R136, 0x7604, R141 ;  /* 0x0000760488887816 */ /* 0x000fe2000000008d */
[----:B------:R-:W-:Y:S01]  /*4310*/  IMAD.SHL.U32 R22, R22, 0x1000000, RZ ;  /* 0x0100000016167824 */ /* 0x000fe200078e00ff */
[----:B------:R-:W-:Y:S01]  /*4320*/  LOP3.LUT R10, R10, 0xff0000, R127, 0xf8, !PT ;  /* 0x00ff00000a0a7812 */ /* 0x000fe200078ef87f */
[-C--:B------:R-:W-:Y:S01]  /*4330*/  FMUL R60, R60, R152.reuse ;  /* 0x000000983c3c7220 */ /* 0x080fe20000400000 */
[----:B------:R-:W-:Y:S01]  /*4340*/  SHF.L.U32 R11, R20, 0x18, RZ ;  /* 0x00000018140b7819 */ /* 0x000fe200000006ff */
[-C--:B------:R-:W-:Y:S01]  /*4350*/  FMUL R61, R61, R152.reuse ;  /* 0x000000983d3d7220 */ /* 0x080fe20000400000 */
[----:B------:R-:W-:Y:S01]  /*4360*/  PRMT R124, R125, 0x7604, R124 ;  /* 0x000076047d7c7816 */ /* 0x000fe2000000007c */
[-C--:B------:R-:W-:Y:S01]  /*4370*/  FMUL R64, R64, R152.reuse ;  /* 0x0000009840407220 */ /* 0x080fe20000400000 */
[----:B------:R-:W-:Y:S01]  /*4380*/  SHF.L.U32 R139, R139, 0x10, RZ ;  /* 0x000000108b8b7819 */ /* 0x000fe200000006ff */
[-C--:B------:R-:W-:Y:S01]  /*4390*/  FMUL R65, R65, R152.reuse ;  /* 0x0000009841417220 */ /* 0x080fe20000400000 */
[----:B------:R-:W-:Y:S01]  /*43a0*/  LOP3.LUT R120, R120, 0xffff, RZ, 0xc0, !PT ;  /* 0x0000ffff78787812 */ /* 0x000fe200078ec0ff */
[-C--:B------:R-:W-:Y:S01]  /*43b0*/  FMUL R68, R68, R152.reuse ;  /* 0x0000009844447220 */ /* 0x080fe20000400000 */
[----:B------:R-:W-:Y:S01]  /*43c0*/  LOP3.LUT R17, R17, 0xff0000, R130, 0xf8, !PT ;  /* 0x00ff000011117812 */ /* 0x000fe200078ef882 */
[-C--:B------:R-:W-:Y:S01]  /*43d0*/  FMUL R69, R69, R152.reuse ;  /* 0x0000009845457220 */ /* 0x080fe20000400000 */
[----:B------:R-:W-:Y:S01]  /*43e0*/  LOP3.LUT R21, R14, R21, RZ, 0xfc, !PT ;  /* 0x000000150e157212 */ /* 0x000fe200078efcff */
[-C--:B------:R-:W-:Y:S01]  /*43f0*/  FMUL R72, R72, R152.reuse ;  /* 0x0000009848487220 */ /* 0x080fe20000400000 */
[----:B------:R-:W-:Y:S01]  /*4400*/  LOP3.LUT R128, R128, R15, RZ, 0xfc, !PT ;  /* 0x0000000f80807212 */ /* 0x000fe200078efcff */
[-C--:B------:R-:W-:Y:S01]  /*4410*/  FMUL R73, R73, R152.reuse ;  /* 0x0000009849497220 */ /* 0x080fe20000400000 */
[----:B------:R-:W-:Y:S01]  /*4420*/  FSETP.GEU.AND P3, PT, R145, -126, PT ;  /* 0xc2fc00009100780b */ /* 0x000fe20003f6e000 */
[-C--:B------:R-:W-:Y:S01]  /*4430*/  FMUL R76, R76, R152.reuse ;  /* 0x000000984c4c7220 */ /* 0x080fe20000400000 */
[----:B------:R-:W-:Y:S01]  /*4440*/  SHF.L.U32 R14, R19, 0x18, RZ ;  /* 0x00000018130e7819 */ /* 0x000fe200000006ff */
[----:B------:R-:W-:Y:S01]  /*4450*/  IMAD.MOV.U32 R19, RZ, RZ, 0x2130 ;  /* 0x00002130ff137424 */ /* 0x000fe200078e00ff */
[----:B------:R-:W-:Y:S01]  /*4460*/  MOV R15, 0x3021 ;  /* 0x00003021000f7802 */ /* 0x000fe20000000f00 */
[-C--:B------:R-:W-:Y:S01]  /*4470*/  FMUL R77, R77, R152.reuse ;  /* 0x000000984d4d7220 */ /* 0x080fe20000400000 */
[----:B------:R-:W-:Y:S01]  /*4480*/  LOP3.LUT R123, R136, 0xff0000, R123, 0xf8, !PT ;  /* 0x00ff0000887b7812 */ /* 0x000fe200078ef87b */
[-C--:B------:R-:W-:Y:S01]  /*4490*/  FMUL R80, R80, R152.reuse ;  /* 0x0000009850507220 */ /* 0x080fe20000400000 */
[----:B------:R-:W-:Y:S01]  /*44a0*/  LOP3.LUT R10, R10, R11, RZ, 0xfc, !PT ;  /* 0x0000000b0a0a7212 */ /* 0x000fe200078efcff */
[-C--:B------:R-:W-:Y:S01]  /*44b0*/  FMUL R81, R81, R152.reuse ;  /* 0x0000009851517220 */ /* 0x080fe20000400000 */
[----:B------:R-:W-:Y:S01]  /*44c0*/  LOP3.LUT R124, R124, 0xff0000, R139, 0xf8, !PT ;  /* 0x00ff00007c7c7812 */ /* 0x000fe200078ef88b */
[----:B------:R-:W-:Y:S01]  /*44d0*/  FMUL R84, R84, R152 ;  /* 0x0000009854547220 */ /* 0x000fe20000400000 */
[----:B------:R-:W-:Y:S01]  /*44e0*/  SHF.L.U32 R11, R120, 0x18, RZ ;  /* 0x00000018780b7819 */ /* 0x000fe200000006ff */
[----:B------:R-:W-:Y:S01]  /*44f0*/  @!P3 FMUL R145, R145, 0.5 ;  /* 0x3f0000009191b820 */ /* 0x000fe20000400000 */
[----:B------:R-:W-:Y:S01]  /*4500*/  LOP3.LUT R17, R17, R16, RZ, 0xfc, !PT ;  /* 0x0000001011117212 */ /* 0x000fe200078efcff */
[----:B------:R-:W-:Y:S01]  /*4510*/  FMUL R85, R85, R152 ;  /* 0x0000009855557220 */ /* 0x000fe20000400000 */
[----:B------:R-:W-:Y:S01]  /*4520*/  SHF.R.U32.HI R16, RZ, R0, R15 ;  /* 0x00000000ff107219 */ /* 0x000fe2000001160f */
[----:B------:R-:W-:Y:S01]  /*4530*/  FMUL R88, R88, R152 ;  /* 0x0000009858587220 */ /* 0x000fe20000400000 */
[----:B------:R-:W-:Y:S01]  /*4540*/  LOP3.LUT R13, R13, R14, RZ, 0xfc, !PT ;  /* 0x0000000e0d0d7212 */ /* 0x000fe200078efcff */
[----:B------:R-:W1:Y:S01]  /*4550*/  MUFU.EX2 R145, R145 ;  /* 0x0000009100917308 */ /* 0x000e620000000800 */
[----:B------:R-:W-:Y:S01]  /*4560*/  LOP3.LUT R22, R123, R22, RZ, 0xfc, !PT ;  /* 0x000000167b167212 */ /* 0x000fe200078efcff */
[-C--:B------:R-:W-:Y:S01]  /*4570*/  FMUL R89, R89, R152.reuse ;  /* 0x0000009859597220 */ /* 0x080fe20000400000 */
[----:B------:R-:W-:Y:S01]  /*4580*/  LOP3.LUT R11, R124, R11, RZ, 0xfc, !PT ;  /* 0x0000000b7c0b7212 */ /* 0x000fe200078efcff */
[----:B------:R-:W-:Y:S01]  /*4590*/  FMUL R92, R92, R152 ;  /* 0x000000985c5c7220 */ /* 0x000fe20000400000 */
[----:B------:R-:W-:Y:S01]  /*45a0*/  SHF.R.U32.HI R19, RZ, R0, R19 ;  /* 0x00000000ff137219 */ /* 0x000fe20000011613 */
[----:B------:R-:W-:Y:S01]  /*45b0*/  FMUL R93, R93, R152 ;  /* 0x000000985d5d7220 */ /* 0x000fe20000400000 */
[----:B------:R-:W-:Y:S01]  /*45c0*/  SEL R14, R21, R10, P6 ;  /* 0x0000000a150e7207 */ /* 0x000fe20003000000 */
[----:B------:R-:W-:Y:S01]  /*45d0*/  FMUL R96, R96, R152 ;  /* 0x0000009860607220 */ /* 0x000fe20000400000 */
[----:B------:R-:W-:Y:S01]  /*45e0*/  SEL R15, R17, R12, P6 ;  /* 0x0000000c110f7207 */ /* 0x000fe20003000000 */
[-C--:B------:R-:W-:Y:S01]  /*45f0*/  FMUL R97, R97, R152.reuse ;  /* 0x0000009861617220 */ /* 0x080fe20000400000 */
[----:B------:R-:W-:Y:S01]  /*4600*/  LOP3.LUT R20, R16, 0xf, RZ, 0xc0, !PT ;  /* 0x0000000f10147812 */ /* 0x000fe200078ec0ff */
[-C--:B------:R-:W-:Y:S01]  /*4610*/  FMUL R100, R100, R152.reuse ;  /* 0x0000009864647220 */ /* 0x080fe20000400000 */
[----:B------:R-:W-:Y:S01]  /*4620*/  SEL R10, R10, R21, P6 ;  /* 0x000000150a0a7207 */ /* 0x000fe20003000000 */
[----:B------:R-:W-:Y:S01]  /*4630*/  FMUL R101, R101, R152 ;  /* 0x0000009865657220 */ /* 0x000fe20000400000 */
[----:B------:R-:W-:Y:S01]  /*4640*/  SEL R12, R12, R17, P6 ;  /* 0x000000110c0c7207 */ /* 0x000fe20003000000 */
[----:B------:R-:W-:Y:S01]  /*4650*/  SHFL.IDX PT, R14, R14, R20, 0x1c1f ;  /* 0x001c1f140e0e7589 */ /* 0x000fe200000e0000 */
[----:B------:R-:W-:Y:S01]  /*4660*/  SEL R16, R22, R13, P6 ;  /* 0x0000000d16107207 */ /* 0x000fe20003000000 */
[----:B-1----:R-:W-:Y:S01]  /*4670*/  @!P3 FMUL R145, R145, R145 ;  /* 0x000000919191b220 */ /* 0x002fe20000400000 */
[----:B------:R-:W-:Y:S01]  /*4680*/  SEL R13, R13, R22, P6 ;  /* 0x000000160d0d7207 */ /* 0x000fe20003000000 */
[----:B------:R-:W-:Y:S01]  /*4690*/  SHFL.IDX PT, R15, R15, R20, 0x1c1f ;  /* 0x001c1f140f0f7589 */ /* 0x000fe200000e0000 */
[----:B------:R-:W-:Y:S01]  /*46a0*/  SEL R17, R128, R11, P6 ;  /* 0x0000000b80117207 */ /* 0x000fe20003000000 */
[----:B------:R-:W-:Y:S01]  /*46b0*/  FFMA R8, R145, R8, R140 ;  /* 0x0000000891087223 */ /* 0x000fe2000000008c */
[----:B------:R-:W-:Y:S01]  /*46c0*/  LOP3.LUT R21, R19, 0xf, RZ, 0xc0, !PT ;  /* 0x0000000f13157812 */ /* 0x000fe200078ec0ff */
[----:B------:R-:W-:Y:S01]  /*46d0*/  SHFL.IDX PT, R16, R16, R20, 0x1c1f ;  /* 0x001c1f1410107589 */ /* 0x000fe200000e0000 */
[----:B------:R-:W-:Y:S01]  /*46e0*/  SEL R11, R11, R128, P6 ;  /* 0x000000800b0b7207 */ /* 0x000fe20003000000 */
[-C--:B------:R-:W-:Y:S01]  /*46f0*/  FMUL R104, R104, R152.reuse ;  /* 0x0000009868687220 */ /* 0x080fe20000400000 */
[----:B------:R-:W-:Y:S01]  /*4700*/  SHF.L.U32 R19, R9, 0x1f, RZ ;  /* 0x0000001f09137819 */ /* 0x000fe200000006ff */
[----:B------:R-:W1:Y:S01]  /*4710*/  SHFL.IDX PT, R121, R10, R21, 0x1c1f ;  /* 0x001c1f150a797589 */ /* 0x000e6200000e0000 */
[-C--:B------:R-:W-:Y:S01]  /*4720*/  FMUL R105, R105, R152.reuse ;  /* 0x0000009869697220 */ /* 0x080fe20000400000 */
[-C--:B------:R-:W-:Y:S01]  /*4730*/  FMUL R108, R108, R152.reuse ;  /* 0x000000986c6c7220 */ /* 0x080fe20000400000 */
[----:B------:R2:W3:Y:S01]  /*4740*/  SYNCS.PHASECHK.TRANS64.TRYWAIT P2, [UR4+0x15000], R19 ;  /* 0x01500013ff0075a7 */ /* 0x0004e20008040144 */
[----:B------:R-:W-:Y:S01]  /*4750*/  SHFL.IDX PT, R17, R17, R20, 0x1c1f ;  /* 0x001c1f1411117589 */ /* 0x000fe200000e0000 */
[-C--:B------:R-:W-:Y:S01]  /*4760*/  FMUL R109, R109, R152.reuse ;  /* 0x000000986d6d7220 */ /* 0x080fe20000400000 */
[-C--:B------:R-:W-:Y:S01]  /*4770*/  FMUL R112, R112, R152.reuse ;  /* 0x0000009870707220 */ /* 0x080fe20000400000 */
[-C--:B------:R-:W-:Y:S01]  /*4780*/  FMUL R113, R113, R152.reuse ;  /* 0x0000009871717220 */ /* 0x080fe20000400000 */
[----:B------:R-:W4:Y:S01]  /*4790*/  SHFL.IDX PT, R12, R12, R21, 0x1c1f ;  /* 0x001c1f150c0c7589 */ /* 0x000f2200000e0000 */
[-C--:B------:R-:W-:Y:S01]  /*47a0*/  FMUL R116, R116, R152.reuse ;  /* 0x0000009874747220 */ /* 0x080fe20000400000 */
[----:B------:R-:W-:Y:S01]  /*47b0*/  FMUL R117, R117, R152 ;  /* 0x0000009875757220 */ /* 0x000fe20000400000 */
[-C--:B------:R-:W-:Y:S01]  /*47c0*/  FMUL R26, R26, R145.reuse ;  /* 0x000000911a1a7220 */ /* 0x080fe20000400000 */
[----:B------:R-:W5:Y:S01]  /*47d0*/  SHFL.IDX PT, R13, R13, R21, 0x1c1f ;  /* 0x001c1f150d0d7589 */ /* 0x000f6200000e0000 */
[-C--:B------:R-:W-:Y:S01]  /*47e0*/  FMUL R27, R27, R145.reuse ;  /* 0x000000911b1b7220 */ /* 0x080fe20000400000 */
[-C--:B------:R-:W-:Y:S01]  /*47f0*/  FMUL R30, R30, R145.reuse ;  /* 0x000000911e1e7220 */ /* 0x080fe20000400000 */
[-C--:B------:R-:W-:Y:S01]  /*4800*/  FMUL R31, R31, R145.reuse ;  /* 0x000000911f1f7220 */ /* 0x080fe20000400000 */
[----:B------:R-:W2:Y:S01]  /*4810*/  SHFL.IDX PT, R18, R11, R21, 0x1c1f ;  /* 0x001c1f150b127589 */ /* 0x000ea200000e0000 */
[-C--:B------:R-:W-:Y:S01]  /*4820*/  FMUL R34, R34, R145.reuse ;  /* 0x0000009122227220 */ /* 0x080fe20000400000 */
[-C--:B------:R-:W-:Y:S01]  /*4830*/  FMUL R35, R35, R145.reuse ;  /* 0x0000009123237220 */ /* 0x080fe20000400000 */
[-C--:B------:R-:W-:Y:S01]  /*4840*/  FMUL R38, R38, R145.reuse ;  /* 0x0000009126267220 */ /* 0x080fe20000400000 */
[-C--:B------:R-:W-:Y:S01]  /*4850*/  FMUL R39, R39, R145.reuse ;  /* 0x0000009127277220 */ /* 0x080fe20000400000 */
[-C--:B------:R-:W-:Y:S01]  /*4860*/  FMUL R42, R42, R145.reuse ;  /* 0x000000912a2a7220 */ /* 0x080fe20000400000 */
[-C--:B------:R-:W-:Y:S01]  /*4870*/  FMUL R43, R43, R145.reuse ;  /* 0x000000912b2b7220 */ /* 0x080fe20000400000 */
[----:B------:R-:W-:Y:S01]  /*4880*/  FMUL R46, R46, R145 ;  /* 0x000000912e2e7220 */ /* 0x000fe20000400000 */
[--C-:B-1----:R-:W-:Y:S01]  /*4890*/  PRMT R120, R14, R5, R121.reuse ;  /* 0x000000050e787216 */ /* 0x102fe20000000079 */
[-C--:B------:R-:W-:Y:S01]  /*48a0*/  FMUL R47, R47, R145.reuse ;  /* 0x000000912f2f7220 */ /* 0x080fe20000400000 */
        /* <DEDUP_REMOVED lines=35> */
[----:B------:R-:W-:Y:S01]  /*4ae0*/  FMUL R119, R119, R145 ;  /* 0x0000009177777220 */ /* 0x000fe20000400000 */
[----:B------:R-:W-:-:S02]  /*4af0*/  PRMT R121, R14, R6, R121 ;  /* 0x000000060e797216 */ /* 0x000fc40000000079 */
[CCC-:B----4-:R-:W-:Y:S02]  /*4b00*/  PRMT R122, R15.reuse, R5.reuse, R12.reuse ;  /* 0x000000050f7a7216 */ /* 0x1d0fe4000000000c */
[-C--:B------:R-:W-:Y:S02]  /*4b10*/  PRMT R123, R15, R6.reuse, R12 ;  /* 0x000000060f7b7216 */ /* 0x080fe4000000000c */
[CCC-:B-----5:R-:W-:Y:S02]  /*4b20*/  PRMT R124, R16.reuse, R5.reuse, R13.reuse ;  /* 0x00000005107c7216 */ /* 0x1e0fe4000000000d */
[-C--:B------:R-:W-:Y:S02]  /*4b30*/  PRMT R125, R16, R6.reuse, R13 ;  /* 0x00000006107d7216 */ /* 0x080fe4000000000d */
[C-C-:B--2---:R-:W-:Y:S02]  /*4b40*/  PRMT R126, R17.reuse, R5, R18.reuse ;  /* 0x00000005117e7216 */ /* 0x144fe40000000012 */
[----:B------:R-:W-:Y:S01]  /*4b50*/  PRMT R127, R17, R6, R18 ;  /* 0x00000006117f7216 */ /* 0x000fe20000000012 */
[----:B---3--:R-:W-:Y:S06]  /*4b60*/  @!P0 BRA `(.L_x_27) ;  /* 0x0000000000048947 */ /* 0x008fec0003800000 */
[----:B------:R-:W-:Y:S01]  /*4b70*/  BPT.TRAP 0x1 ;  /* 0x000000040000795c */ /* 0x000fe20000300000 */
.L_x_27:
[----:B------:R-:W-:Y:S05]  /*4b80*/  @P2 BRA `(.L_x_28) ;  /* 0x0000000000082947 */ /* 0x000fea0003800000 */
[----:B------:R-:W1:Y:S02]  /*4b90*/  SYNCS.PHASECHK.TRANS64.TRYWAIT P2, [UR4+0x15000], R19 ;  /* 0x01500013ff0075a7 */ /* 0x000e640008040144 */
[----:B-1----:R-:W-:Y:S05]  /*4ba0*/  @!P2 BRA `(.L_x_29) ;  /* 0x000000380098a947 */ /* 0x002fea0003800000 */
.L_x_28:
[----:B------:R-:W-:Y:S01]  /*4bb0*/  UIMAD UR4, UR7, 0x300, UR6 ;  /* 0x00000300070478a4 */ /* 0x000fe2000f8e0206 */
[----:B------:R-:W-:Y:S01]  /*4bc0*/  WARPGROUP.ARRIVE ;  /* 0x00000000000079c5 */ /* 0x000fe20000000000 */
[----:B------:R-:W-:-:S05]  /*4bd0*/  UMOV UR11, 0x80000020 ;  /* 0x80000020000b7882 */ /* 0x000fca0000000000 */
[----:B------:R-:W-:Y:S01]  /*4be0*/  UMOV UR10, UR4 ;  /* 0x00000004000a7c82 */ /* 0x000fe20008000000 */
[----:B------:R-:W-:Y:S01]  /*4bf0*/  UIADD3 UR4, UR4, 0x2, URZ ;  /* 0x0000000204047890 */ /* 0x000fe2000fffe03f */
[----:B------:R-:W-:Y:S01]  /*4c00*/  QGMMA.64x192x32.F32.E4M3.E4M3 R24, R120, gdesc[UR8], R24, gsb0 ;  /* 0x02e0000878187df3 */ /* 0x000fe20008000818 */
[----:B------:R-:W-:-:S05]  /*4c10*/  UMOV UR11, 0x80000020 ;  /* 0x80000020000b7882 */ /* 0x000fca0000000000 */
[----:B------:R-:W-:Y:S01]  /*4c20*/  UMOV UR10, UR4 ;  /* 0x00000004000a7c82 */ /* 0x000fe20008000000 */
[----:B------:R-:W-:Y:S02]  /*4c30*/  WARPGROUP.DEPBAR.LE gsb0, 0x0 ;  /* 0x00008000000079c5 */ /* 0x000fe40000010000 */
[----:B------:R-:W-:-:S11]  /*4c40*/  WARPGROUP.ARRIVE ;  /* 0x00000000000079c5 */ /* 0x000fd60000000000 */
[----:B------:R-:W-:Y:S03]  /*4c50*/  QGMMA.64x192x32.F32.E4M3.E4M3 R24, R124, gdesc[UR8], R24, gsb0 ;  /* 0x02e000087c187df3 */ /* 0x000fe60008000818 */
[----:B------:R-:W-:Y:S02]  /*4c60*/  WARPGROUP.DEPBAR.LE gsb0, 0x0 ;  /* 0x00008000000079c5 */ /* 0x000fe40000010000 */
[----:B------:R-:W-:Y:S05]  /*4c70*/  @!P0 BRA `(.L_x_30) ;  /* 0x0000000000048947 */ /* 0x000fea0003800000 */
[----:B------:R-:W-:Y:S01]  /*4c80*/  BPT.TRAP 0x1 ;  /* 0x000000040000795c */ /* 0x000fe20000300000 */
.L_x_30:
[----:B------:R-:W-:-:S04]  /*4c90*/  ULEA UR4, UR5, UR36, 0x3 ;  /* 0x0000002405047291 */ /* 0x000fc8000f8e183f */
[----:B------:R-:W-:-:S04]  /*4ca0*/  UIADD3 UR4, UR4, 0x15028, URZ ;  /* 0x0001502804047890 */ /* 0x000fc8000fffe03f */
[----:B------:R-:W-:-:S09]  /*4cb0*/  UPRMT UR4, URZ, 0x654, UR4 ;  /* 0x000006543f047896 */ /* 0x000fd20008000004 */
[----:B------:R-:W-:Y:S01]  /*4cc0*/  SYNCS.ARRIVE.TRANS64.RED.A1T0 RZ, [UR4], RZ ;  /* 0x000000ffffff79a7 */ /* 0x000fe20008100404 */
[----:B------:R-:W-:Y:S05]  /*4cd0*/  @P1 BRA `(.L_x_31) ;  /* 0x0000000000041947 */ /* 0x000fea0003800000 */
[----:B------:R-:W-:Y:S01]  /*4ce0*/  BPT.TRAP 0x1 ;  /* 0x000000040000795c */ /* 0x000fe20000300000 */
.L_x_31:
[----:B------:R-:W-:-:S04]  /*4cf0*/  UIADD3 UR5, UR5, 0x1, URZ ;  /* 0x0000000105057890 */ /* 0x000fc8000fffe03f */
[----:B------:R-:W-:-:S04]  /*4d00*/  UISETP.NE.AND UP0, UPT, UR5, 0x5, UPT ;  /* 0x000000050500788c */ /* 0x000fc8000bf05270 */
[----:B------:R-:W-:Y:S01]  /*4d10*/  USEL UR5, UR5, URZ, UP0 ;  /* 0x0000003f05057287 */ /* 0x000fe20008000000 */
[----:B------:R-:W-:Y:S11]  /*4d20*/  @!P0 BRA `(.L_x_32) ;  /* 0x0000000000048947 */ /* 0x000ff60003800000 */
[----:B------:R-:W-:Y:S01]  /*4d30*/  BPT.TRAP 0x1 ;  /* 0x000000040000795c */ /* 0x000fe20000300000 */
.L_x_32:
[----:B------:R-:W-:-:S04]  /*4d40*/  ULEA UR4, UR5, UR36, 0x3 ;  /* 0x0000002405047291 */ /* 0x000fc8000f8e183f */
[----:B------:R-:W-:-:S04]  /*4d50*/  UIADD3 UR4, UR4, 0x15028, URZ ;  /* 0x0001502804047890 */ /* 0x000fc8000fffe03f */
[----:B------:R-:W-:-:S09]  /*4d60*/  UPRMT UR4, URZ, 0x654, UR4 ;  /* 0x000006543f047896 */ /* 0x000fd20008000004 */
[----:B------:R-:W-:Y:S01]  /*4d70*/  SYNCS.ARRIVE.TRANS64.RED.A1T0 RZ, [UR4], RZ ;  /* 0x000000ffffff79a7 */ /* 0x000fe20008100404 */
[----:B------:R-:W-:Y:S05]  /*4d80*/  @P1 BRA `(.L_x_33) ;  /* 0x0000000000041947 */ /* 0x000fea0003800000 */
[----:B------:R-:W-:Y:S01]  /*4d90*/  BPT.TRAP 0x1 ;  /* 0x000000040000795c */ /* 0x000fe20000300000 */
.L_x_33:
[----:B------:R-:W-:Y:S01]  /*4da0*/  UIADD3 UR4, UR7, 0x1, URZ ;  /* 0x0000000107047890 */ /* 0x000fe2000fffe03f */
[C---:B------:R-:W-:Y:S01]  /*4db0*/  ISETP.GT.AND P2, PT, R2.reuse, 0x2, PT ;  /* 0x000000020200780c */ /* 0x040fe20003f44270 */
[----:B------:R-:W-:Y:S01]  /*4dc0*/  UIADD3 UR5, UR5, 0x1, URZ ;  /* 0x0000000105057890 */ /* 0x000fe2000fffe03f */
[----:B------:R-:W-:Y:S01]  /*4dd0*/  IADD3 R2, R2, -0x1, RZ ;  /* 0xffffffff02027810 */ /* 0x000fe20007ffe0ff */
[----:B------:R-:W-:Y:S01]  /*4de0*/  UISETP.NE.AND UP2, UPT, UR4, 0x5, UPT ;  /* 0x000000050400788c */ /* 0x000fe2000bf45270 */
[----:B------:R-:W-:Y:S01]  /*4df0*/  IMAD.MOV.U32 R13, RZ, RZ, R3 ;  /* 0x000000ffff0d7224 */ /* 0x000fe200078e0003 */
[----:B------:R-:W-:Y:S01]  /*4e00*/  UISETP.NE.AND UP0, UPT, UR5, 0x5, UPT ;  /* 0x000000050500788c */ /* 0x000fe2000bf05270 */
[----:B------:R-:W-:Y:S01]  /*4e10*/  MOV R11, R4 ;  /* 0x00000004000b7202 */ /* 0x000fe20000000f00 */
[----:B------:R-:W-:Y:S02]  /*4e20*/  USEL UR7, URZ, 0x1, UP2 ;  /* 0x000000013f077887 */ /* 0x000fe40009000000 */
[----:B------:R-:W-:-:S02]  /*4e30*/  USEL UR5, UR5, URZ, UP0 ;  /* 0x0000003f05057287 */ /* 0x000fc40008000000 */
[----:B------:R-:W-:Y:S02]  /*4e40*/  USEL UR4, UR4, URZ, UP2 ;  /* 0x0000003f04047287 */ /* 0x000fe40009000000 */
[----:B------:R-:W-:Y:S01]  /*4e50*/  LOP3.LUT R9, R9, UR7, RZ, 0x3c, !PT ;  /* 0x0000000709097c12 */ /* 0x000fe2000f8e3cff */
[----:B------:R-:W-:Y:S09]  /*4e60*/  @P2 BRA `(.L_x_34) ;  /* 0xffffffdc00202947 */ /* 0x000ff2000383ffff */
.L_x_23:
[----:B------:R-:W2:Y:S01]  /*4e70*/  SHFL.BFLY PT, R0, R7, 0x1, 0x1f ;  /* 0x0c201f0007007f89 */ /* 0x000ea200000e0000 */
[----:B------:R-:W-:Y:S01]  /*4e80*/  BSSY B0, `(.L_x_35) ;  /* 0x0000023000007945 */ /* 0x000fe20003800000 */
[----:B-1----:R-:W-:Y:S01]  /*4e90*/  MOV R10, 0x3f800000 ;  /* 0x3f800000000a7802 */ /* 0x002fe20000000f00 */
[----:B------:R-:W-:Y:S01]  /*4ea0*/  IMAD.MOV.U32 R6, RZ, RZ, 0x3f800000 ;  /* 0x3f800000ff067424 */ /* 0x000fe200078e00ff */
[----:B------:R-:W1:Y:S01]  /*4eb0*/  SHFL.BFLY PT, R5, R8, 0x1, 0x1f ;  /* 0x0c201f0008057f89 */ /* 0x000e6200000e0000 */
[----:B------:R-:W-:Y:S01]  /*4ec0*/  MOV R11, 0x7f800000 ;  /* 0x7f800000000b7802 */ /* 0x000fe20000000f00 */
[----:B--2---:R-:W-:Y:S01]  /*4ed0*/  FADD R0, R0, R7 ;  /* 0x0000000700007221 */ /* 0x004fe20000000000 */
[----:B-1----:R-:W-:-:S04]  /*4ee0*/  FADD R14, R5, R8 ;  /* 0x00000008050e7221 */ /* 0x002fc80000000000 */
[----:B------:R-:W1:Y:S04]  /*4ef0*/  SHFL.BFLY PT, R9, R0, 0x2, 0x1f ;  /* 0x0c401f0000097f89 */ /* 0x000e6800000e0000 */
[----:B------:R-:W2:Y:S01]  /*4f00*/  SHFL.BFLY PT, R15, R14, 0x2, 0x1f ;  /* 0x0c401f000e0f7f89 */ /* 0x000ea200000e0000 */
[C---:B-1----:R-:W-:Y:S01]  /*4f10*/  FSETP.NE.AND P0, PT, R0.reuse, -R9, PT ;  /* 0x800000090000720b */ /* 0x042fe20003f05000 */
[----:B------:R-:W-:Y:S01]  /*4f20*/  FADD R2, R0, R9 ;  /* 0x0000000900027221 */ /* 0x000fe20000000000 */
[----:B------:R-:W-:Y:S02]  /*4f30*/  IMAD.MOV.U32 R9, RZ, RZ, 0x7f800000 ;  /* 0x7f800000ff097424 */ /* 0x000fe400078e00ff */
[----:B--2---:R-:W-:-:S09]  /*4f40*/  FADD R5, R14, R15 ;  /* 0x0000000f0e057221 */ /* 0x004fd20000000000 */
[----:B------:R-:W-:Y:S05]  /*4f50*/  @!P0 BRA `(.L_x_36) ;  /* 0x0000000000548947 */ /* 0x000fea0003800000 */
[----:B------:R-:W-:Y:S01]  /*4f60*/  VIADD R0, R2, 0x1800000 ;  /* 0x0180000002007836 */ /* 0x000fe20000000000 */
[----:B------:R-:W-:Y:S04]  /*4f70*/  BSSY B1, `(.L_x_37) ;  /* 0x000000c000017945 */ /* 0x000fe80003800000 */
[----:B------:R-:W-:-:S04]  /*4f80*/  LOP3.LUT R0, R0, 0x7f800000, RZ, 0xc0, !PT ;  /* 0x7f80000000007812 */ /* 0x000fc800078ec0ff */
[----:B------:R-:W-:-:S13]  /*4f90*/  ISETP.GT.U32.AND P0, PT, R0, 0x1ffffff, PT ;  /* 0x01ffffff0000780c */ /* 0x000fda0003f04070 */
[----:B------:R-:W-:Y:S05]  /*4fa0*/  @P0 BRA `(.L_x_38) ;  /* 0x0000000000100947 */ /* 0x000fea0003800000 */
[----:B------:R-:W-:-:S07]  /*4fb0*/  MOV R12, 0x4fd0 ;  /* 0x00004fd0000c7802 */ /* 0x000fce0000000f00 */
[----:B------:R-:W-:Y:S05]  /*4fc0*/  CALL.REL.NOINC `($__internal_0_$__cuda_sm20_rcp_rn_f32_slowpath) ;  /* 0x0000003800387944 */ /* 0x000fea0003c00000 */
[----:B------:R-:W-:Y:S01]  /*4fd0*/  MOV R6, R0 ;  /* 0x0000000000067202 */ /* 0x000fe20000000f00 */
[----:B------:R-:W-:Y:S06]  /*4fe0*/  BRA `(.L_x_39) ;  /* 0x0000000000107947 */ /* 0x000fec0003800000 */
.L_x_38:
[----:B------:R-:W1:Y:S02]  /*4ff0*/  MUFU.RCP R7, R2 ;  /* 0x0000000200077308 */ /* 0x000e640000001000 */
[----:B-1----:R-:W-:-:S04]  /*5000*/  FFMA R0, R2, R7, -1 ;  /* 0xbf80000002007423 */ /* 0x002fc80000000007 */
[----:B------:R-:W-:-:S04]  /*5010*/  FADD.FTZ R0, -R0, -RZ ;  /* 0x800000ff00007221 */ /* 0x000fc80000010100 */
[----:B------:R-:W-:-:S07]  /*5020*/  FFMA R6, R7, R0, R7 ;  /* 0x0000000007067223 */ /* 0x000fce0000000007 */
.L_x_39:
[----:B------:R-:W-:Y:S05]  /*5030*/  BSYNC B1 ;  /* 0x0000000000017941 */ /* 0x000fea0003800000 */
.L_x_37:
[----:B------:R-:W-:Y:S01]  /*5040*/  FSETP.GEU.AND P0, PT, |R2|, 1.175494350822287508e-38, PT ;  /* 0x008000000200780b */ /* 0x000fe20003f0e200 */
[----:B------:R-:W-:-:S12]  /*5050*/  ULDC UR4, c[0x0][0x600] ;  /* 0x0001800000047ab9 */ /* 0x000fd80000000800 */
[----:B------:R-:W-:-:S04]  /*5060*/  @!P0 FMUL R2, R2, 16777216 ;  /* 0x4b80000002028820 */ /* 0x000fc80000400000 */
[----:B------:R-:W1:Y:S02]  /*5070*/  MUFU.LG2 R0, R2 ;  /* 0x0000000200007308 */ /* 0x000e640000000c00 */
[----:B-1----:R-:W-:-:S04]  /*5080*/  @!P0 FADD R0, R0, -24 ;  /* 0xc1c0000000008421 */ /* 0x002fc80000000000 */
[----:B------:R-:W-:-:S04]  /*5090*/  FMUL R0, R0, 0.69314718246459960938 ;  /* 0x3f31721800007820 */ /* 0x000fc80000400000 */
[----:B------:R-:W-:-:S07]  /*50a0*/  FFMA R11, R3, UR4, R0 ;  /* 0x00000004030b7c23 */ /* 0x000fce0008000000 */
.L_x_36:
[----:B------:R-:W-:Y:S05]  /*50b0*/  BSYNC B0 ;  /* 0x0000000000007941 */ /* 0x000fea0003800000 */
.L_x_35:
[----:B------:R-:W-:Y:S01]  /*50c0*/  FSETP.NE.AND P0, PT, R14, -R15, PT ;  /* 0x8000000f0e00720b */ /* 0x000fe20003f05000 */
[----:B------:R-:W-:Y:S01]  /*50d0*/  ULDC UR4, c[0x0][0x608] ;  /* 0x0001820000047ab9 */ /* 0x000fe20000000800 */
[----:B------:R-:W-:Y:S01]  /*50e0*/  BSSY B0, `(.L_x_40) ;  /* 0x0000049000007945 */ /* 0x000fe20003800000 */
[----:B------:R-:W-:-:S04]  /*50f0*/  FMUL R6, R6, UR4 ;  /* 0x0000000406067c20 */ /* 0x000fc80008400000 */
        /* <DEDUP_REMOVED lines=48> */
[----:B------:R-:W-:Y:S06]  /*5400*/  @!P0 BRA `(.L_x_41) ;  /* 0x0000000000588947 */ /* 0x000fec0003800000 */
[----:B------:R-:W-:Y:S01]  /*5410*/  VIADD R0, R5, 0x1800000 ;  /* 0x0180000005007836 */ /* 0x000fe20000000000 */
[----:B------:R-:W-:Y:S04]  /*5420*/  BSSY B1, `(.L_x_42) ;  /* 0x000000d000017945 */ /* 0x000fe80003800000 */
[----:B------:R-:W-:-:S04]  /*5430*/  LOP3.LUT R0, R0, 0x7f800000, RZ, 0xc0, !PT ;  /* 0x7f80000000007812 */ /* 0x000fc800078ec0ff */
[----:B------:R-:W-:-:S13]  /*5440*/  ISETP.GT.U32.AND P0, PT, R0, 0x1ffffff, PT ;  /* 0x01ffffff0000780c */ /* 0x000fda0003f04070 */
[----:B------:R-:W-:Y:S05]  /*5450*/  @P0 BRA `(.L_x_43) ;  /* 0x0000000000140947 */ /* 0x000fea0003800000 */
[----:B------:R-:W-:Y:S02]  /*5460*/  MOV R2, R5 ;  /* 0x0000000500027202 */ /* 0x000fe40000000f00 */
[----:B------:R-:W-:-:S07]  /*5470*/  MOV R12, 0x5490 ;  /* 0x00005490000c7802 */ /* 0x000fce0000000f00 */
[----:B------:R-:W-:Y:S05]  /*5480*/  CALL.REL.NOINC `($__internal_0_$__cuda_sm20_rcp_rn_f32_slowpath) ;  /* 0x0000003400087944 */ /* 0x000fea0003c00000 */
[----:B------:R-:W-:Y:S01]  /*5490*/  IMAD.MOV.U32 R10, RZ, RZ, R0 ;  /* 0x000000ffff0a7224 */ /* 0x000fe200078e0000 */
[----:B------:R-:W-:Y:S06]  /*54a0*/  BRA `(.L_x_44) ;  /* 0x0000000000107947 */ /* 0x000fec0003800000 */
.L_x_43:
[----:B------:R-:W1:Y:S02]  /*54b0*/  MUFU.RCP R10, R5 ;  /* 0x00000005000a7308 */ /* 0x000e640000001000 */
[----:B-1----:R-:W-:-:S04]  /*54c0*/  FFMA R0, R5, R10, -1 ;  /* 0xbf80000005007423 */ /* 0x002fc8000000000a */
[----:B------:R-:W-:-:S04]  /*54d0*/  FADD.FTZ R3, -R0, -RZ ;  /* 0x800000ff00037221 */ /* 0x000fc80000010100 */
[----:B------:R-:W-:-:S07]  /*54e0*/  FFMA R10, R10, R3, R10 ;  /* 0x000000030a0a7223 */ /* 0x000fce000000000a */
.L_x_44:
[----:B------:R-:W-:Y:S05]  /*54f0*/  BSYNC B1 ;  /* 0x0000000000017941 */ /* 0x000fea0003800000 */
.L_x_42:
[----:B------:R-:W-:Y:S01]  /*5500*/  FSETP.GEU.AND P0, PT, |R5|, 1.175494350822287508e-38, PT ;  /* 0x008000000500780b */ /* 0x000fe20003f0e200 */
[----:B------:R-:W-:-:S12]  /*5510*/  ULDC UR4, c[0x0][0x600] ;  /* 0x0001800000047ab9 */ /* 0x000fd80000000800 */
[----:B------:R-:W-:-:S04]  /*5520*/  @!P0 FMUL R5, R5, 16777216 ;  /* 0x4b80000005058820 */ /* 0x000fc80000400000 */
[----:B------:R-:W1:Y:S02]  /*5530*/  MUFU.LG2 R0, R5 ;  /* 0x0000000500007308 */ /* 0x000e640000000c00 */
[----:B-1----:R-:W-:-:S04]  /*5540*/  @!P0 FADD R0, R0, -24 ;  /* 0xc1c0000000008421 */ /* 0x002fc80000000000 */
[----:B------:R-:W-:-:S04]  /*5550*/  FMUL R9, R0, 0.69314718246459960938 ;  /* 0x3f31721800097820 */ /* 0x000fc80000400000 */
[----:B------:R-:W-:-:S07]  /*5560*/  FFMA R9, R4, UR4, R9 ;  /* 0x0000000404097c23 */ /* 0x000fce0008000009 */
.L_x_41:
[----:B------:R-:W-:Y:S05]  /*5570*/  BSYNC B0 ;  /* 0x0000000000007941 */ /* 0x000fea0003800000 */
.L_x_40:
[----:B------:R-:W-:Y:S01]  /*5580*/  UIADD3 UR4, UR37, -0x1, URZ ;  /* 0xffffffff25047890 */ /* 0x000fe2000fffe03f */
[----:B------:R-:W1:Y:S01]  /*5590*/  S2R R18, SR_TID.X ;  /* 0x0000000000127919 */ /* 0x000e620000002100 */
[----:B------:R-:W-:Y:S01]  /*55a0*/  ULDC UR5, c[0x0][0x608] ;  /* 0x0001820000057ab9 */ /* 0x000fe20000000800 */
[----:B------:R-:W-:Y:S01]  /*55b0*/  ULDC.64 UR8, c[0x0][0x208] ;  /* 0x0000820000087ab9 */ /* 0x000fe20000000a00 */
[----:B------:R-:W-:Y:S02]  /*55c0*/  FMUL R10, R10, UR5 ;  /* 0x000000050a0a7c20 */ /* 0x000fe40008400000 */
[----:B------:R-:W-:Y:S01]  /*55d0*/  ISETP.NE.AND P0, PT, RZ, UR4, PT ;  /* 0x00000004ff007c0c */ /* 0x000fe2000bf05270 */
[----:B------:R-:W-:-:S03]  /*55e0*/  ULEA UR4, UR37, UR36, 0x3 ;  /* 0x0000002425047291 */ /* 0x000fc6000f8e183f */
[----:B------:R-:W-:-:S04]  /*55f0*/  SEL R0, RZ, 0x1, P0 ;  /* 0x00000001ff007807 */ /* 0x000fc80000000000 */
[----:B------:R-:W-:-:S04]  /*5600*/  SHF.L.U32 R0, R0, 0x1f, RZ ;  /* 0x0000001f00007819 */ /* 0x000fc800000006ff */
[----:B------:R-:W2:Y:S01]  /*5610*/  SYNCS.PHASECHK.TRANS64.TRYWAIT P0, [UR4+0x15098], R0 ;  /* 0x01509800ff0075a7 */ /* 0x000ea20008000144 */
[C---:B-1----:R-:W-:Y:S02]  /*5620*/  LOP3.LUT P1, RZ, R18.reuse, 0x3, RZ, 0xc0, !PT ;  /* 0x0000000312ff7812 */ /* 0x042fe4000782c0ff */
[----:B------:R-:W-:Y:S01]  /*5630*/  LOP3.LUT R17, R18, 0x7f, RZ, 0xc0, !PT ;  /* 0x0000007f12117812 */ /* 0x000fe200078ec0ff */
[----:B--2---:R-:W-:Y:S10]  /*5640*/  @!P0 BRA `(.L_x_45) ;  /* 0x0000003000088947 */ /* 0x004ff40003800000 */
.L_x_97:
[----:B------:R-:W-:Y:S01]  /*5650*/  USHF.L.U32 UR42, UR42, 0x6, URZ ;  /* 0x000000062a2a7899 */ /* 0x000fe2000800063f */
[----:B------:R-:W-:Y:S01]  /*5660*/  BSSY B0, `(.L_x_46) ;  /* 0x0000018000007945 */ /* 0x000fe20003800000 */
[----:B------:R-:W-:Y:S02]  /*5670*/  SHF.R.U32.HI R18, RZ, 0x2, R18 ;  /* 0x00000002ff127819 */ /* 0x000fe40000011612 */
[----:B------:R-:W-:Y:S01]  /*5680*/  SHF.R.U32.HI R19, RZ, 0x5, R17 ;  /* 0x00000005ff137819 */ /* 0x000fe20000011611 */
[----:B------:R-:W-:Y:S07]  /*5690*/  @P1 BRA `(.L_x_47) ;  /* 0x0000000000501947 */ /* 0x000fee0003800000 */
[----:B------:R-:W2:Y:S01]  /*56a0*/  S2UR UR4, SR_CTAID.Y ;  /* 0x00000000000479c3 */ /* 0x000ea20000002600 */
[----:B-1----:R-:W-:Y:S01]  /*56b0*/  LOP3.LUT R0, R18, 0x7, RZ, 0xc0, !PT ;  /* 0x0000000712007812 */ /* 0x002fe200078ec0ff */
[----:B------:R-:W-:Y:S01]  /*56c0*/  ULDC.64 UR6, c[0x0][0x688] ;  /* 0x0001a20000067ab9 */ /* 0x000fe20000000a00 */
[----:B------:R-:W-:-:S04]  /*56d0*/  SHF.L.U32 R3, R19, 0x4, RZ ;  /* 0x0000000413037819 */ /* 0x000fc800000006ff */
[----:B------:R-:W-:Y:S01]  /*56e0*/  LOP3.LUT R0, R3, 0xfffffff0, R0, 0xe2, !PT ;  /* 0xfffffff003007812 */ /* 0x000fe200078ee200 */
[----:B------:R-:W1:Y:S04]  /*56f0*/  S2UR UR5, SR_CTAID.Z ;  /* 0x00000000000579c3 */ /* 0x000e680000002700 */
[----:B------:R-:W-:-:S05]  /*5700*/  VIADD R3, R0, UR42 ;  /* 0x0000002a00037c36 */ /* 0x000fca0008000000 */
[----:B------:R-:W-:Y:S01]  /*5710*/  IADD3 R2, R3, 0x8, RZ ;  /* 0x0000000803027810 */ /* 0x000fe20007ffe0ff */
[----:B--2---:R-:W-:-:S04]  /*5720*/  UIMAD UR4, UR4, UR6, UR42 ;  /* 0x00000006040472a4 */ /* 0x004fc8000f8e022a */
[----:B-1----:R-:W-:-:S03]  /*5730*/  UIMAD UR4, UR5, UR7, UR4 ;  /* 0x00000007050472a4 */ /* 0x002fc6000f8e0204 */
[----:B------:R-:W-:Y:S02]  /*5740*/  ULDC UR5, c[0x0][0x288] ;  /* 0x0000a20000057ab9 */ /* 0x000fe40000000800 */
[----:B------:R-:W-:Y:S02]  /*5750*/  ISETP.GE.U32.AND P0, PT, R3, UR5, PT ;  /* 0x0000000503007c0c */ /* 0x000fe4000bf06070 */
[----:B------:R-:W-:Y:S02]  /*5760*/  IADD3 R0, P2, R0, UR4, RZ ;  /* 0x0000000400007c10 */ /* 0x000fe4000ff5e0ff */
[----:B------:R-:W-:Y:S01]  /*5770*/  ISETP.GE.U32.AND P1, PT, R2, UR5, PT ;  /* 0x0000000502007c0c */ /* 0x000fe2000bf26070 */
[----:B------:R-:W-:Y:S02]  /*5780*/  ULDC.64 UR4, c[0x0][0x680] ;  /* 0x0001a00000047ab9 */ /* 0x000fe40000000a00 */
[----:B------:R-:W-:Y:S01]  /*5790*/  IMAD.X R3, RZ, RZ, RZ, P2 ;  /* 0x000000ffff037224 */ /* 0x000fe200010e06ff */
[----:B------:R-:W-:-:S04]  /*57a0*/  LEA R2, P2, R0, UR4, 0x2 ;  /* 0x0000000400027c11 */ /* 0x000fc8000f8410ff */
[----:B------:R-:W-:-:S05]  /*57b0*/  LEA.HI.X R3, R0, UR5, R3, 0x2, P2 ;  /* 0x0000000500037c11 */ /* 0x000fca00090f1403 */
[----:B------:R2:W-:Y:S04]  /*57c0*/  @!P0 STG.E desc[UR8][R2.64], R11 ;  /* 0x0000000b02008986 */ /* 0x0005e8000c101908 */
[----:B------:R2:W-:Y:S02]  /*57d0*/  @!P1 STG.E desc[UR8][R2.64+0x20], R9 ;  /* 0x0000200902009986 */ /* 0x0005e4000c101908 */
.L_x_47:
[----:B------:R-:W-:Y:S05]  /*57e0*/  BSYNC B0 ;  /* 0x0000000000007941 */ /* 0x000fea0003800000 */
.L_x_46:
[----:B------:R-:W-:Y:S01]  /*57f0*/  ULDC.64 UR4, c[0x0][0x730] ;  /* 0x0001cc0000047ab9 */ /* 0x000fe20000000a00 */
[-C--:B------:R-:W-:Y:S01]  /*5800*/  FMUL R23, R26, R10.reuse ;  /* 0x0000000a1a177220 */ /* 0x080fe20000400000 */
[----:B------:R-:W-:Y:S01]  /*5810*/  ISETP.NE.U32.AND P0, PT, RZ, UR4, PT ;  /* 0x00000004ff007c0c */ /* 0x000fe2000bf05070 */
[-C--:B------:R-:W-:Y:S01]  /*5820*/  FMUL R27, R27, R10.reuse ;  /* 0x0000000a1b1b7220 */ /* 0x080fe20000400000 */
[-C--:B------:R-:W-:Y:S01]  /*5830*/  FMUL R121, R30, R10.reuse ;  /* 0x0000000a1e797220 */ /* 0x080fe20000400000 */
[-C--:B------:R-:W-:Y:S01]  /*5840*/  FMUL R31, R31, R10.reuse ;  /* 0x0000000a1f1f7220 */ /* 0x080fe20000400000 */
[----:B------:R-:W-:Y:S01]  /*5850*/  ISETP.NE.AND.EX P0, PT, RZ, UR5, PT, P0 ;  /* 0x00000005ff007c0c */ /* 0x000fe2000bf05300 */
        /* <DEDUP_REMOVED lines=44> */
[----:B------:R-:W-:Y:S06]  /*5b20*/  @P0 BRA `(.L_x_48) ;  /* 0x0000000000200947 */ /* 0x000fec0003800000 */
[----:B------:R-:W-:Y:S02]  /*5b30*/  ULDC.64 UR4, c[0x0][0x728] ;  /* 0x0001ca0000047ab9 */ /* 0x000fe40000000a00 */
[----:B------:R-:W-:-:S04]  /*5b40*/  ISETP.NE.U32.AND P0, PT, RZ, UR4, PT ;  /* 0x00000004ff007c0c */ /* 0x000fc8000bf05070 */
[----:B------:R-:W-:-:S13]  /*5b50*/  ISETP.NE.AND.EX P0, PT, RZ, UR5, PT, P0 ;  /* 0x00000005ff007c0c */ /* 0x000fda000bf05300 */
[----:B------:R-:W-:Y:S05]  /*5b60*/  @!P0 BRA `(.L_x_49) ;  /* 0x00000000000c8947 */ /* 0x000fea0003800000 */
[----:B-12---:R-:W1:Y:S02]  /*5b70*/  LDC.64 R2, c[0x0][0x728] ;  /* 0x0001ca00ff027b82 */ /* 0x006e640000000a00 */
[----:B-1----:R4:W5:Y:S01]  /*5b80*/  LDG.E R2, desc[UR8][R2.64] ;  /* 0x0000000802027981 */ /* 0x002962000c1e1900 */
[----:B------:R-:W-:Y:S05]  /*5b90*/  BRA `(.L_x_48) ;  /* 0x0000000000047947 */ /* 0x000fea0003800000 */
.L_x_49:
[----:B--2---:R-:W3:Y:S02]  /*5ba0*/  LDC R2, c[0x0][0x720] ;  /* 0x0001c800ff027b82 */ /* 0x004ee40000000800 */
.L_x_48:
[----:B-1----:R-:W-:Y:S02]  /*5bb0*/  MOV R0, RZ ;  /* 0x000000ff00007202 */ /* 0x002fe40000000f00 */
[----:B---3-5:R-:W-:Y:S02]  /*5bc0*/  MOV R78, R2 ;  /* 0x00000002004e7202 */ /* 0x028fe40000000f00 */
[----:B------:R-:W-:-:S13]  /*5bd0*/  LOP3.LUT P0, RZ, R0, 0x1bf, RZ, 0xc0, !PT ;  /* 0x000001bf00ff7812 */ /* 0x000fda000780c0ff */
[----:B------:R-:W-:Y:S05]  /*5be0*/  @!P0 BRA `(.L_x_50) ;  /* 0x0000000000408947 */ /* 0x000fea0003800000 */
[----:B------:R-:W-:Y:S01]  /*5bf0*/  MOV R0, 0x0 ;  /* 0x0000000000007802 */ /* 0x000fe20000000f00 */
[----:B------:R-:W-:Y:S01]  /*5c00*/  ULDC.64 UR4, c[0x4][0x70] ;  /* 0x01001c0000047ab9 */ /* 0x000fe20000000a00 */
[----:B------:R-:W-:Y:S01]  /*5c10*/  ULDC.64 UR6, c[0x4][0x8] ;  /* 0x0100020000067ab9 */ /* 0x000fe20000000a00 */
[----:B------:R-:W-:Y:S01]  /*5c20*/  IMAD.U32 R4, RZ, RZ, UR4 ;  /* 0x00000004ff047e24 */ /* 0x000fe2000f8e00ff */
[----:B--2-4-:R1:W2:Y:S01]  /*5c30*/  LDC.64 R2, c[0x4][R0] ;  /* 0x0100000000027b82 */ /* 0x0142a20000000a00 */
[----:B------:R-:W-:Y:S01]  /*5c40*/  MOV R5, UR5 ;  /* 0x0000000500057c02 */ /* 0x000fe20008000f00 */
[----:B------:R-:W-:Y:S01]  /*5c50*/  ULDC.64 UR4, c[0x4][0x78] ;  /* 0x01001e0000047ab9 */ /* 0x000fe20000000a00 */
[----:B------:R-:W-:Y:S01]  /*5c60*/  IMAD.U32 R10, RZ, RZ, UR6 ;  /* 0x00000006ff0a7e24 */ /* 0x000fe2000f8e00ff */
[----:B------:R-:W-:Y:S01]  /*5c70*/  MOV R7, UR5 ;  /* 0x0000000500077c02 */ /* 0x000fe20008000f00 */
[----:B------:R-:W-:Y:S01]  /*5c80*/  IMAD.U32 R6, RZ, RZ, UR4 ;  /* 0x00000004ff067e24 */ /* 0x000fe2000f8e00ff */
[----:B------:R-:W-:Y:S01]  /*5c90*/  MOV R11, UR7 ;  /* 0x00000007000b7c02 */ /* 0x000fe20008000f00 */
[----:B------:R-:W-:Y:S01]  /*5ca0*/  IMAD.MOV.U32 R8, RZ, RZ, 0x70 ;  /* 0x00000070ff087424 */ /* 0x000fe200078e00ff */
[----:B------:R-:W-:Y:S01]  /*5cb0*/  MOV R12, 0x1 ;  /* 0x00000001000c7802 */ /* 0x000fe20000000f00 */
[----:B-1----:R-:W-:-:S07]  /*5cc0*/  IMAD.MOV.U32 R13, RZ, RZ, RZ ;  /* 0x000000ffff0d7224 */ /* 0x002fce00078e00ff */
[----:B------:R-:W-:-:S07]  /*5cd0*/  LEPC R20, `(.L_x_50) ;  /* 0x000000001014794e */ /* 0x000fce0000000000 */
[----:B--2---:R-:W-:Y:S05]  /*5ce0*/  CALL.ABS.NOINC R2 ;  /* 0x0000000002007343 */ /* 0x004fea0003c00000 */
.L_x_50:
[----:B------:R-:W-:Y:S01]  /*5cf0*/  UIADD3 UR4, UR37, -0x1, URZ ;  /* 0xffffffff25047890 */ /* 0x000fe2000fffe03f */
[----:B------:R-:W-:-:S05]  /*5d00*/  MOV R16, UR36 ;  /* 0x0000002400107c02 */ /* 0x000fca0008000f00 */
[----:B--2-4-:R-:W-:-:S04]  /*5d10*/  IMAD.U32 R3, RZ, RZ, UR4 ;  /* 0x00000004ff037e24 */ /* 0x014fc8000f8e00ff */
[----:B------:R-:W-:-:S05]  /*5d20*/  IMAD R16, R3, 0x2200, R16 ;  /* 0x0000220003107824 */ /* 0x000fca00078e0210 */
[----:B------:R-:W-:-:S13]  /*5d30*/  LOP3.LUT P0, RZ, R16, 0x1b0, RZ, 0xc0, !PT ;  /* 0x000001b010ff7812 */ /* 0x000fda000780c0ff */
[----:B------:R-:W-:Y:S05]  /*5d40*/  @!P0 BRA `(.L_x_51) ;  /* 0x0000000000408947 */ /* 0x000fea0003800000 */
[----:B------:R-:W-:Y:S01]  /*5d50*/  MOV R0, 0x0 ;  /* 0x0000000000007802 */ /* 0x000fe20000000f00 */
[----:B------:R-:W-:Y:S01]  /*5d60*/  ULDC.64 UR4, c[0x4][0x70] ;  /* 0x01001c0000047ab9 */ /* 0x000fe20000000a00 */
[----:B------:R-:W-:Y:S01]  /*5d70*/  ULDC.64 UR6, c[0x4][0x78] ;  /* 0x01001e0000067ab9 */ /* 0x000fe20000000a00 */
[----:B------:R-:W-:Y:S01]  /*5d80*/  MOV R4, UR4 ;  /* 0x0000000400047c02 */ /* 0x000fe20008000f00 */
[----:B------:R1:W2:Y:S01]  /*5d90*/  LDC.64 R2, c[0x4][R0] ;  /* 0x0100000000027b82 */ /* 0x0002a20000000a00 */
[----:B------:R-:W-:Y:S01]  /*5da0*/  IMAD.U32 R5, RZ, RZ, UR5 ;  /* 0x00000005ff057e24 */ /* 0x000fe2000f8e00ff */
[----:B------:R-:W-:Y:S01]  /*5db0*/  ULDC.64 UR4, c[0x4][0x10] ;  /* 0x0100040000047ab9 */ /* 0x000fe20000000a00 */
[----:B------:R-:W-:Y:S01]  /*5dc0*/  MOV R6, UR6 ;  /* 0x0000000600067c02 */ /* 0x000fe20008000f00 */
[----:B------:R-:W-:Y:S01]  /*5dd0*/  IMAD.U32 R7, RZ, RZ, UR7 ;  /* 0x00000007ff077e24 */ /* 0x000fe2000f8e00ff */
[----:B------:R-:W-:Y:S01]  /*5de0*/  MOV R10, UR4 ;  /* 0x00000004000a7c02 */ /* 0x000fe20008000f00 */
[----:B------:R-:W-:Y:S01]  /*5df0*/  IMAD.U32 R11, RZ, RZ, UR5 ;  /* 0x00000005ff0b7e24 */ /* 0x000fe2000f8e00ff */
[----:B------:R-:W-:Y:S01]  /*5e00*/  MOV R8, 0x70 ;  /* 0x0000007000087802 */ /* 0x000fe20000000f00 */
[----:B------:R-:W-:Y:S01]  /*5e10*/  IMAD.MOV.U32 R12, RZ, RZ, 0x1 ;  /* 0x00000001ff0c7424 */ /* 0x000fe200078e00ff */
[----:B-1----:R-:W-:-:S07]  /*5e20*/  MOV R13, RZ ;  /* 0x000000ff000d7202 */ /* 0x002fce0000000f00 */
[----:B------:R-:W-:-:S07]  /*5e30*/  LEPC R20, `(.L_x_51) ;  /* 0x000000001014794e */ /* 0x000fce0000000000 */
[----:B--2---:R-:W-:Y:S05]  /*5e40*/  CALL.ABS.NOINC R2 ;  /* 0x0000000002007343 */ /* 0x004fea0003c00000 */
.L_x_51:
[----:B------:R-:W1:Y:S01]  /*5e50*/  S2R R4, SR_TID.X ;  /* 0x0000000000047919 */ /* 0x000e620000002100 */
[----:B------:R-:W-:Y:S01]  /*5e60*/  ULDC.64 UR4, c[0x0][0x730] ;  /* 0x0001cc0000047ab9 */ /* 0x000fe20000000a00 */
[----:B------:R-:W-:Y:S01]  /*5e70*/  VIADD R17, R17, 0x1f ;  /* 0x0000001f11117836 */ /* 0x000fe20000000000 */
[----:B------:R-:W-:Y:S01]  /*5e80*/  ISETP.NE.U32.AND P0, PT, RZ, UR4, PT ;  /* 0x00000004ff007c0c */ /* 0x000fe2000bf05070 */
[----:B------:R-:W-:Y:S01]  /*5e90*/  BSSY B0, `(.L_x_52) ;  /* 0x0000010000007945 */ /* 0x000fe20003800000 */
[----:B------:R-:W-:Y:S02]  /*5ea0*/  SHF.L.U32 R18, R18, 0x6, RZ ;  /* 0x0000000612127819 */ /* 0x000fe400000006ff */
[----:B------:R-:W-:-:S13]  /*5eb0*/  ISETP.NE.AND.EX P0, PT, RZ, UR5, PT, P0 ;  /* 0x00000005ff007c0c */ /* 0x000fda000bf05300 */
[----:B------:R-:W2:Y:S01]  /*5ec0*/  @P0 LDC R78, c[0x0][0x720] ;  /* 0x0001c800ff4e0b82 */ /* 0x000ea20000000800 */
[----:B------:R-:W-:Y:S01]  /*5ed0*/  ISETP.GT.U32.AND P0, PT, R17, 0x3e, PT ;  /* 0x0000003e1100780c */ /* 0x000fe20003f04070 */
[C---:B-1----:R-:W-:Y:S01]  /*5ee0*/  IMAD.SHL.U32 R0, R4.reuse, 0x2, RZ ;  /* 0x0000000204007824 */ /* 0x042fe200078e00ff */
[----:B------:R-:W-:-:S04]  /*5ef0*/  SHF.L.U32 R3, R4, 0x4, RZ ;  /* 0x0000000404037819 */ /* 0x000fc800000006ff */
[----:B------:R-:W-:Y:S02]  /*5f00*/  LOP3.LUT R2, R0, 0x6, RZ, 0xc0, !PT ;  /* 0x0000000600027812 */ /* 0x000fe400078ec0ff */
[----:B------:R-:W-:-:S03]  /*5f10*/  LOP3.LUT R3, R3, 0x180, RZ, 0xc0, !PT ;  /* 0x0000018003037812 */ /* 0x000fc600078ec0ff */
[----:B------:R-:W-:Y:S01]  /*5f20*/  IMAD R2, R19, 0x400, R2 ;  /* 0x0000040013027824 */ /* 0x000fe200078e0202 */
[----:B------:R-:W-:Y:S01]  /*5f30*/  LOP3.LUT R0, R3, 0x30, R0, 0xf8, !PT ;  /* 0x0000003003007812 */ /* 0x000fe200078ef800 */
[----:B--2---:R-:W-:Y:S01]  /*5f40*/  FMUL R24, R24, R78 ;  /* 0x0000004e18187220 */ /* 0x004fe20000400000 */
[----:B------:R-:W-:-:S04]  /*5f50*/  LOP3.LUT R3, R18, 0x40, RZ, 0xc0, !PT ;  /* 0x0000004012037812 */ /* 0x000fc800078ec0ff */
[----:B------:R-:W-:Y:S01]  /*5f60*/  IADD3 R3, R0, R2, R3 ;  /* 0x0000000200037210 */ /* 0x000fe20007ffe003 */
[----:B------:R-:W-:Y:S06]  /*5f70*/  @P0 BRA `(.L_x_53) ;  /* 0x0000000000040947 */ /* 0x000fec0003800000 */
[----:B------:R-:W-:-:S04]  /*5f80*/  DEPBAR.LE SB0, 0x1 ;  /* 0x000080400000791a */ /* 0x000fc80000000000 */
.L_x_53:
[----:B------:R-:W-:Y:S05]  /*5f90*/  BSYNC B0 ;  /* 0x0000000000007941 */ /* 0x000fea0003800000 */
.L_x_52:
[----:B------:R-:W-:Y:S05]  /*5fa0*/  WARPSYNC.ALL ;  /* 0x0000000000007948 */ /* 0x000fea0003800000 */
[----:B------:R-:W-:Y:S01]  /*5fb0*/  BAR.SYNC.DEFER_BLOCKING 0x1, 0x80 ;  /* 0x0042000000007b1d */ /* 0x000fe20000010000 */
[----:B------:R-:W-:Y:S01]  /*5fc0*/  R2P PR, R4, 0x18 ;  /* 0x0000001804007804 */ /* 0x000fe20000000000 */
        /* <DEDUP_REMOVED lines=95> */
[----:B------:R-:W-:Y:S01]  /*65c0*/  F2FP.SATFINITE.E4M3.F32.PACK_AB_MERGE_C R78, R5, R0, RZ ;  /* 0x00000000054e723e */ /* 0x000fe200048070ff */
[----:B------:R-:W-:Y:S01]  /*65d0*/  IMAD.IADD R3, R16, 0x1, R3 ;  /* 0x0000000110037824 */ /* 0x000fe200078e0203 */
[----:B------:R-:W-:Y:S01]  /*65e0*/  MOV R0, 0x10 ;  /* 0x0000001000007802 */ /* 0x000fe20000000f00 */
[----:B------:R-:W-:Y:S01]  /*65f0*/  BSSY B0, `(.L_x_54) ;  /* 0x0000057000007945 */ /* 0x000fe20003800000 */
[----:B------:R-:W-:Y:S01]  /*6600*/  F2FP.SATFINITE.E4M3.F32.PACK_AB_MERGE_C R24, R25, R24, RZ ;  /* 0x000000181918723e */ /* 0x000fe200048070ff */
[C---:B------:R-:W-:Y:S01]  /*6610*/  VIADD R5, R3.reuse, 0x20 ;  /* 0x0000002003057836 */ /* 0x040fe20000000000 */
[----:B------:R-:W-:Y:S01]  /*6620*/  SEL R0, R0, 0xfffffff0, !P3 ;  /* 0xfffffff000007807 */ /* 0x000fe20005800000 */
[----:B------:R1:W-:Y:S01]  /*6630*/  STS.U16 [R3+0x200], R78 ;  /* 0x0002004e03007388 */ /* 0x0003e20000000400 */
[----:B------:R-:W-:-:S02]  /*6640*/  @P4 IADD3 R5, R3, -0x20, RZ ;  /* 0xffffffe003054810 */ /* 0x000fc40007ffe0ff */
[----:B------:R-:W-:Y:S01]  /*6650*/  F2FP.SATFINITE.E4M3.F32.PACK_AB_MERGE_C R28, R29, R28, RZ ;  /* 0x0000001c1d1c723e */ /* 0x000fe200048070ff */
[----:B------:R1:W-:Y:S01]  /*6660*/  STS.U16 [R3], R24 ;  /* 0x0000001803007388 */ /* 0x0003e20000000400 */
[----:B------:R-:W-:Y:S01]  /*6670*/  F2FP.SATFINITE.E4M3.F32.PACK_AB_MERGE_C R82, R7, R2, RZ ;  /* 0x000000020752723e */ /* 0x000fe200048070ff */
[----:B------:R-:W-:Y:S01]  /*6680*/  IMAD.IADD R7, R0, 0x1, R5 ;  /* 0x0000000100077824 */ /* 0x000fe200078e0205 */
[----:B------:R-:W-:Y:S01]  /*6690*/  F2FP.SATFINITE.E4M3.F32.PACK_AB_MERGE_C R33, R33, R32, RZ ;  /* 0x000000202121723e */ /* 0x000fe200048070ff */
[----:B------:R1:W-:Y:S01]  /*66a0*/  STS.U16 [R3+0x8], R28 ;  /* 0x0000081c03007388 */ /* 0x0003e20000000400 */
[----:B------:R-:W-:Y:S02]  /*66b0*/  F2FP.SATFINITE.E4M3.F32.PACK_AB_MERGE_C R9, R9, R4, RZ ;  /* 0x000000040909723e */ /* 0x000fe400048070ff */
[----:B------:R-:W-:Y:S01]  /*66c0*/  F2FP.SATFINITE.E4M3.F32.PACK_AB_MERGE_C R37, R37, R36, RZ ;  /* 0x000000242525723e */ /* 0x000fe200048070ff */
[----:B------:R1:W-:Y:S01]  /*66d0*/  STS.U16 [R3+0x208], R82 ;  /* 0x0002085203007388 */ /* 0x0003e20000000400 */
[----:B------:R-:W-:-:S02]  /*66e0*/  F2FP.SATFINITE.E4M3.F32.PACK_AB_MERGE_C R11, R11, R6, RZ ;  /* 0x000000060b0b723e */ /* 0x000fc400048070ff */
[----:B------:R-:W-:Y:S02]  /*66f0*/  IADD3 R2, R3, R0, RZ ;  /* 0x0000000003027210 */ /* 0x000fe40007ffe0ff */
[----:B------:R-:W-:Y:S02]  /*6700*/  F2FP.SATFINITE.E4M3.F32.PACK_AB_MERGE_C R40, R41, R40, RZ ;  /* 0x000000282928723e */ /* 0x000fe400048070ff */
[----:B------:R-:W-:Y:S01]  /*6710*/  F2FP.SATFINITE.E4M3.F32.PACK_AB_MERGE_C R8, R13, R8, RZ ;  /* 0x000000080d08723e */ /* 0x000fe200048070ff */
[----:B------:R1:W-:Y:S01]  /*6720*/  STS.U16 [R2], R33 ;  /* 0x0000002102007388 */ /* 0x0003e20000000400 */
[----:B------:R-:W-:Y:S02]  /*6730*/  F2FP.SATFINITE.E4M3.F32.PACK_AB_MERGE_C R44, R45, R44, RZ ;  /* 0x0000002c2d2c723e */ /* 0x000fe400048070ff */
[----:B------:R-:W-:Y:S01]  /*6740*/  F2FP.SATFINITE.E4M3.F32.PACK_AB_MERGE_C R10, R15, R10, RZ ;  /* 0x0000000a0f0a723e */ /* 0x000fe200048070ff */
[----:B------:R1:W-:Y:S01]  /*6750*/  STS.U16 [R2+0x200], R9 ;  /* 0x0002000902007388 */ /* 0x0003e20000000400 */
[----:B------:R-:W-:-:S02]  /*6760*/  F2FP.SATFINITE.E4M3.F32.PACK_AB_MERGE_C R48, R49, R48, RZ ;  /* 0x000000303130723e */ /* 0x000fc400048070ff */
[----:B------:R-:W-:Y:S01]  /*6770*/  F2FP.SATFINITE.E4M3.F32.PACK_AB_MERGE_C R12, R17, R12, RZ ;  /* 0x0000000c110c723e */ /* 0x000fe200048070ff */
[----:B------:R1:W-:Y:S01]  /*6780*/  STS.U16 [R2+0x8], R37 ;  /* 0x0000082502007388 */ /* 0x0003e20000000400 */
[----:B------:R-:W-:Y:S02]  /*6790*/  F2FP.SATFINITE.E4M3.F32.PACK_AB_MERGE_C R52, R53, R52, RZ ;  /* 0x000000343534723e */ /* 0x000fe400048070ff */
[----:B------:R-:W-:Y:S01]  /*67a0*/  F2FP.SATFINITE.E4M3.F32.PACK_AB_MERGE_C R14, R19, R14, RZ ;  /* 0x0000000e130e723e */ /* 0x000fe200048070ff */
[----:B------:R1:W-:Y:S01]  /*67b0*/  STS.U16 [R2+0x208], R11 ;  /* 0x0002080b02007388 */ /* 0x0003e20000000400 */
[----:B------:R-:W-:Y:S02]  /*67c0*/  F2FP.SATFINITE.E4M3.F32.PACK_AB_MERGE_C R56, R57, R56, RZ ;  /* 0x000000383938723e */ /* 0x000fe400048070ff */
[----:B------:R-:W-:Y:S01]  /*67d0*/  F2FP.SATFINITE.E4M3.F32.PACK_AB_MERGE_C R18, R18, R21, RZ ;  /* 0x000000151212723e */ /* 0x000fe200048070ff */
[----:B------:R1:W-:Y:S01]  /*67e0*/  STS.U16 [R5], R40 ;  /* 0x0000002805007388 */ /* 0x0003e20000000400 */
        /* <DEDUP_REMOVED lines=8> */
[----:B------:R1:W-:Y:S01]  /*6870*/  STS.U16 [R5+0x208], R10 ;  /* 0x0002080a05007388 */ /* 0x0003e20000000400 */
[----:B------:R-:W-:-:S02]  /*6880*/  F2FP.SATFINITE.E4M3.F32.PACK_AB_MERGE_C R72, R73, R72, RZ ;  /* 0x000000484948723e */ /* 0x000fc400048070ff */
[----:B------:R-:W-:Y:S01]  /*6890*/  F2FP.SATFINITE.E4M3.F32.PACK_AB_MERGE_C R30, R30, R35, RZ ;  /* 0x000000231e1e723e */ /* 0x000fe200048070ff */
[----:B------:R1:W-:Y:S01]  /*68a0*/  STS.U16 [R7], R48 ;  /* 0x0000003007007388 */ /* 0x0003e20000000400 */
        /* <DEDUP_REMOVED lines=11> */
[----:B------:R-:W-:Y:S01]  /*6960*/  @!PT LDS RZ, [RZ] ;  /* 0x00000000fffff984 */ /* 0x000fe20000000800 */
[----:B------:R-:W-:Y:S01]  /*6970*/  @!PT LDS RZ, [RZ] ;  /* 0x00000000fffff984 */ /* 0x000fe20000000800 */
[----:B------:R-:W-:Y:S01]  /*6980*/  @!PT LDS RZ, [RZ] ;  /* 0x00000000fffff984 */ /* 0x000fe20000000800 */
[----:B------:R-:W-:Y:S01]  /*6990*/  @!PT LDS RZ, [RZ] ;  /* 0x00000000fffff984 */ /* 0x000fe20000000800 */
[----:B------:R2:W-:Y:S06]  /*69a0*/  MEMBAR.ALL.CTA ;  /* 0x0000000000007992 */ /* 0x0005ec0000008000 */
[----:B--2---:R-:W2:Y:S01]  /*69b0*/  FENCE.VIEW.ASYNC.S ;  /* 0x00000000000073c6 */ /* 0x004ea20000000000 */
[----:B------:R-:W-:-:S02]  /*69c0*/  F2FP.SATFINITE.E4M3.F32.PACK_AB_MERGE_C R92, R93, R92, RZ ;  /* 0x0000005c5d5c723e */ /* 0x000fc400048070ff */
[----:B------:R-:W-:Y:S02]  /*69d0*/  F2FP.SATFINITE.E4M3.F32.PACK_AB_MERGE_C R50, R50, R55, RZ ;  /* 0x000000373232723e */ /* 0x000fe400048070ff */
[----:B------:R-:W-:Y:S02]  /*69e0*/  F2FP.SATFINITE.E4M3.F32.PACK_AB_MERGE_C R97, R97, R96, RZ ;  /* 0x000000606161723e */ /* 0x000fe400048070ff */
[----:B------:R-:W-:Y:S02]  /*69f0*/  F2FP.SATFINITE.E4M3.F32.PACK_AB_MERGE_C R59, R54, R59, RZ ;  /* 0x0000003b363b723e */ /* 0x000fe400048070ff */
[----:B------:R-:W-:Y:S02]  /*6a00*/  F2FP.SATFINITE.E4M3.F32.PACK_AB_MERGE_C R101, R101, R100, RZ ;  /* 0x000000646565723e */ /* 0x000fe400048070ff */
[----:B------:R-:W-:Y:S02]  /*6a10*/  F2FP.SATFINITE.E4M3.F32.PACK_AB_MERGE_C R63, R58, R63, RZ ;  /* 0x0000003f3a3f723e */ /* 0x000fe400048070ff */
[----:B------:R-:W-:-:S02]  /*6a20*/  F2FP.SATFINITE.E4M3.F32.PACK_AB_MERGE_C R104, R105, R104, RZ ;  /* 0x000000686968723e */ /* 0x000fc400048070ff */
[----:B------:R-:W-:Y:S02]  /*6a30*/  F2FP.SATFINITE.E4M3.F32.PACK_AB_MERGE_C R62, R62, R67, RZ ;  /* 0x000000433e3e723e */ /* 0x000fe400048070ff */
[----:B------:R-:W-:Y:S02]  /*6a40*/  F2FP.SATFINITE.E4M3.F32.PACK_AB_MERGE_C R108, R109, R108, RZ ;  /* 0x0000006c6d6c723e */ /* 0x000fe400048070ff */
[----:B------:R-:W-:Y:S02]  /*6a50*/  F2FP.SATFINITE.E4M3.F32.PACK_AB_MERGE_C R66, R66, R71, RZ ;  /* 0x000000474242723e */ /* 0x000fe400048070ff */
[----:B------:R-:W-:Y:S02]  /*6a60*/  F2FP.SATFINITE.E4M3.F32.PACK_AB_MERGE_C R112, R113, R112, RZ ;  /* 0x000000707170723e */ /* 0x000fe400048070ff */
[----:B------:R-:W-:Y:S02]  /*6a70*/  F2FP.SATFINITE.E4M3.F32.PACK_AB_MERGE_C R70, R70, R75, RZ ;  /* 0x0000004b4646723e */ /* 0x000fe400048070ff */
[----:B------:R-:W-:-:S02]  /*6a80*/  F2FP.SATFINITE.E4M3.F32.PACK_AB_MERGE_C R116, R117, R116, RZ ;  /* 0x000000747574723e */ /* 0x000fc400048070ff */
[----:B------:R-:W-:Y:S01]  /*6a90*/  F2FP.SATFINITE.E4M3.F32.PACK_AB_MERGE_C R74, R74, R79, RZ ;  /* 0x0000004f4a4a723e */ /* 0x000fe200048070ff */
[----:B--2---:R-:W-:Y:S06]  /*6aa0*/  BAR.SYNC.DEFER_BLOCKING 0x1, 0x80 ;  /* 0x0042000000007b1d */ /* 0x004fec0000010000 */
[----:B-1----:R-:W-:Y:S05]  /*6ab0*/  @P0 BRA `(.L_x_55) ;  /* 0x0000000000280947 */ /* 0x002fea0003800000 */
[----:B------:R-:W-:Y:S01]  /*6ac0*/  S2UR UR44, SR_CTAID.Z ;  /* 0x00000000002c79c3 */ /* 0x000fe20000002700 */
[----:B------:R-:W-:Y:S01]  /*6ad0*/  ULDC.64 UR4, c[0x0][0x198] ;  /* 0x0000660000047ab9 */ /* 0x000fe20000000a00 */
[----:B------:R-:W-:Y:S01]  /*6ae0*/  R2UR UR40, R16 ;  /* 0x00000000102872ca */ /* 0x000fe200000e0000 */
[----:B------:R-:W-:Y:S01]  /*6af0*/  UIADD3 UR4, UP0, UR4, 0x670, URZ ;  /* 0x0000067004047890 */ /* 0x000fe2000ff1e03f */
[----:B------:R-:W-:-:S03]  /*6b00*/  UMOV UR41, URZ ;  /* 0x0000003f00297c82 */ /* 0x000fc60008000000 */
[----:B------:R-:W-:Y:S01]  /*6b10*/  UIADD3.X UR5, URZ, UR5, URZ, UP0, !UPT ;  /* 0x000000053f057290 */ /* 0x000fe200087fe43f */
[----:B------:R-:W1:Y:S08]  /*6b20*/  S2UR UR43, SR_CTAID.Y ;  /* 0x00000000002b79c3 */ /* 0x000e700000002600 */
[----:B-1----:R1:W-:Y:S01]  /*6b30*/  UTMASTG.4D [UR40], [UR4] ;  /* 0x00000028040073b5 */ /* 0x0023e20008018000 */
[----:B------:R0:W-:Y:S01]  /*6b40*/  UTMACMDFLUSH ;  /* 0x00000000000079b7 */ /* 0x0001e20000000000 */
[----:B-1----:R-:W-:-:S04]  /*6b50*/  DEPBAR.LE SB0, 0x1 ;  /* 0x000080400000791a */ /* 0x002fc80000000000 */
.L_x_55:
[----:B------:R-:W-:Y:S05]  /*6b60*/  BSYNC B0 ;  /* 0x0000000000007941 */ /* 0x000fea0003800000 */
.L_x_54:
[----:B------:R-:W-:Y:S06]  /*6b70*/  BAR.SYNC.DEFER_BLOCKING 0x1, 0x80 ;  /* 0x0042000000007b1d */ /* 0x000fec0000010000 */
[----:B------:R-:W-:Y:S01]  /*6b80*/  BSSY B0, `(.L_x_56) ;  /* 0x0000024000007945 */ /* 0x000fe20003800000 */
[----:B------:R1:W-:Y:S04]  /*6b90*/  STS.U16 [R3+0x1000], R56 ;  /* 0x0010003803007388 */ /* 0x0003e80000000400 */
        /* <DEDUP_REMOVED lines=14> */
[----:B------:R1:W-:Y:S01]  /*6c80*/  STS.U16 [R7+0x1208], R42 ;  /* 0x0012082a07007388 */ /* 0x0003e20000000400 */
[----:B------:R-:W-:Y:S01]  /*6c90*/  @!PT LDS RZ, [RZ] ;  /* 0x00000000fffff984 */ /* 0x000fe20000000800 */
[----:B------:R-:W-:Y:S01]  /*6ca0*/  @!PT LDS RZ, [RZ] ;  /* 0x00000000fffff984 */ /* 0x000fe20000000800 */
[----:B------:R-:W-:Y:S01]  /*6cb0*/  @!PT LDS RZ, [RZ] ;  /* 0x00000000fffff984 */ /* 0x000fe20000000800 */
[----:B------:R-:W-:Y:S01]  /*6cc0*/  @!PT LDS RZ, [RZ] ;  /* 0x00000000fffff984 */ /* 0x000fe20000000800 */
[----:B------:R2:W-:Y:S06]  /*6cd0*/  MEMBAR.ALL.CTA ;  /* 0x0000000000007992 */ /* 0x0005ec0000008000 */
[----:B--2---:R-:W2:Y:S02]  /*6ce0*/  FENCE.VIEW.ASYNC.S ;  /* 0x00000000000073c6 */ /* 0x004ea40000000000 */
[----:B--2---:R-:W-:Y:S06]  /*6cf0*/  BAR.SYNC.DEFER_BLOCKING 0x1, 0x80 ;  /* 0x0042000000007b1d */ /* 0x004fec0000010000 */
[----:B-1----:R-:W-:Y:S05]  /*6d00*/  @P0 BRA `(.L_x_57) ;  /* 0x00000000002c0947 */ /* 0x002fea0003800000 */
[----:B------:R-:W-:Y:S01]  /*6d10*/  S2UR UR44, SR_CTAID.Z ;  /* 0x00000000002c79c3 */ /* 0x000fe20000002700 */
[----:B------:R-:W-:Y:S01]  /*6d20*/  R2UR UR40, R16 ;  /* 0x00000000102872ca */ /* 0x000fe200000e0000 */
[----:B------:R-:W-:Y:S01]  /*6d30*/  ULDC.64 UR4, c[0x0][0x198] ;  /* 0x0000660000047ab9 */ /* 0x000fe20000000a00 */
[----:B------:R-:W-:Y:S01]  /*6d40*/  UMOV UR41, 0x40 ;  /* 0x0000004000297882 */ /* 0x000fe20000000000 */
[----:B------:R-:W-:-:S04]  /*6d50*/  UIADD3 UR4, UP0, UR4, 0x670, URZ ;  /* 0x0000067004047890 */ /* 0x000fc8000ff1e03f */
[----:B------:R-:W1:Y:S01]  /*6d60*/  S2UR UR43, SR_CTAID.Y ;  /* 0x00000000002b79c3 */ /* 0x000e620000002600 */
[----:B------:R-:W-:-:S05]  /*6d70*/  UIADD3.X UR5, URZ, UR5, URZ, UP0, !UPT ;  /* 0x000000053f057290 */ /* 0x000fca00087fe43f */
[----:B------:R-:W-:-:S09]  /*6d80*/  UIADD3 UR40, UR40, 0x1000, URZ ;  /* 0x0000100028287890 */ /* 0x000fd2000fffe03f */
[----:B-1----:R1:W-:Y:S01]  /*6d90*/  UTMASTG.4D [UR40], [UR4] ;  /* 0x00000028040073b5 */ /* 0x0023e20008018000 */
[----:B------:R0:W-:Y:S01]  /*6da0*/  UTMACMDFLUSH ;  /* 0x00000000000079b7 */ /* 0x0001e20000000000 */
[----:B-1----:R-:W-:-:S04]  /*6db0*/  DEPBAR.LE SB0, 0x1 ;  /* 0x000080400000791a */ /* 0x002fc80000000000 */
.L_x_57:
[----:B------:R-:W-:Y:S05]  /*6dc0*/  BSYNC B0 ;  /* 0x0000000000007941 */ /* 0x000fea0003800000 */
.L_x_56:
[----:B------:R-:W-:Y:S06]  /*6dd0*/  BAR.SYNC.DEFER_BLOCKING 0x1, 0x80 ;  /* 0x0042000000007b1d */ /* 0x000fec0000010000 */
[----:B------:R-:W-:Y:S01]  /*6de0*/  BSSY B0, `(.L_x_58) ;  /* 0x0000023000007945 */ /* 0x000fe20003800000 */
[----:B------:R1:W-:Y:S04]  /*6df0*/  STS.U16 [R3], R88 ;  /* 0x0000005803007388 */ /* 0x0003e80000000400 */
[----:B------:R1:W-:Y:S04]  /*6e00*/  STS.U16 [R3+0x200], R46 ;  /* 0x0002002e03007388 */ /* 0x0003e80000000400 */
[----:B------:R1:W-:Y:S04]  /*6e10*/  STS.U16 [R3+0x8], R92 ;  /* 0x0000085c03007388 */ /* 0x0003e80000000400 */
[----:B------:R1:W-:Y:S04]  /*6e20*/  STS.U16 [R3+0x208], R50 ;  /* 0x0002083203007388 */ /* 0x0003e80000000400 */
        /* <DEDUP_REMOVED lines=21> */
[----:B------:R-:W-:Y:S01]  /*6f80*/  ULDC.64 UR4, c[0x0][0x198] ;  /* 0x0000660000047ab9 */ /* 0x000fe20000000a00 */
[----:B------:R-:W-:Y:S01]  /*6f90*/  R2UR UR8, R16 ;  /* 0x00000000100872ca */ /* 0x000fe200000e0000 */
[----:B------:R-:W-:Y:S01]  /*6fa0*/  UIADD3 UR4, UP0, UR4, 0x670, URZ ;  /* 0x0000067004047890 */ /* 0x000fe2000ff1e03f */
[----:B------:R-:W-:Y:S01]  /*6fb0*/  UMOV UR9, 0x80 ;  /* 0x0000008000097882 */ /* 0x000fe20000000000 */
[----:B------:R-:W-:Y:S02]  /*6fc0*/  UMOV UR10, UR42 ;  /* 0x0000002a000a7c82 */ /* 0x000fe40008000000 */
[----:B------:R-:W-:Y:S01]  /*6fd0*/  UIADD3.X UR5, URZ, UR5, URZ, UP0, !UPT ;  /* 0x000000053f057290 */ /* 0x000fe200087fe43f */
[----:B------:R-:W1:Y:S08]  /*6fe0*/  S2UR UR11, SR_CTAID.Y ;  /* 0x00000000000b79c3 */ /* 0x000e700000002600 */
[----:B-1----:R1:W-:Y:S02]  /*6ff0*/  UTMASTG.4D [UR8], [UR4] ;  /* 0x00000008040073b5 */ /* 0x0023e40008018000 */
[----:B-1----:R0:W-:Y:S02]  /*7000*/  UTMACMDFLUSH ;  /* 0x00000000000079b7 */ /* 0x0021e40000000000 */
.L_x_59:
[----:B------:R-:W-:Y:S05]  /*7010*/  BSYNC B0 ;  /* 0x0000000000007941 */ /* 0x000fea0003800000 */
.L_x_58:
[----:B------:R-:W-:Y:S01]  /*7020*/  UIADD3 UR37, UR37, -0x1, URZ ;  /* 0xffffffff25257890 */ /* 0x000fe2000fffe03f */
[----:B------:R-:W-:-:S04]  /*7030*/  DEPBAR.LE SB0, 0x0 ;  /* 0x000080000000791a */ /* 0x000fc80000000000 */
[----:B------:R-:W-:-:S04]  /*7040*/  USHF.L.U32 UR4, UR37, 0x3, URZ ;  /* 0x0000000325047899 */ /* 0x000fc8000800063f */
[----:B------:R-:W-:-:S04]  /*7050*/  ULOP3.LUT UR4, UR4, 0x8, URZ, 0xe2, !UPT ;  /* 0x0000000804047892 */ /* 0x000fc8000f8ee23f */
[----:B------:R-:W-:-:S06]  /*7060*/  ULOP3.LUT UR4, UR4, 0x18, URZ, 0x3c, !UPT ;  /* 0x0000001804047892 */ /* 0x000fcc000f8e3c3f */
[----:B------:R-:W-:-:S04]  /*7070*/  MOV R0, UR4 ;  /* 0x0000000400007c02 */ /* 0x000fc80008000f00 */
[----:B------:R-:W-:Y:S01]  /*7080*/  SYNCS.ARRIVE.TRANS64.A1T0 RZ, [R0+UR36+0x15090], RZ ;  /* 0x015090ff00ff79a7 */ /* 0x000fe20008100024 */
[----:B------:R-:W-:Y:S05]  /*7090*/  EXIT ;  /* 0x000000000000794d */ /* 0x000fea0003800000 */
.L_x_6:
[----:B------:R-:W-:-:S08]  /*70a0*/  UISETP.NE.AND UP0, UPT, UR5, 0x1, UPT ;  /* 0x000000010500788c */ /* 0x000fd0000bf05270 */
[----:B------:R-:W1:-:S00]  /*70b0*/  USETMAXREG.DEALLOC.CTAPOOL 0x18 ;  /* 0x00000018000079c8 */ /* 0x000e4000080e0500 */
[----:B------:R-:W-:-:S13]  /*70c0*/  PLOP3.LUT P0, PT, PT, PT, UP0, 0x80, 0x0 ;  /* 0x000000000000781c */ /* 0x000fda0003f0f008 */
[----:B------:R-:W-:Y:S05]  /*70d0*/  @P0 EXIT ;  /* 0x000000000000094d */ /* 0x000fea0003800000 */
[----:B------:R-:W2:Y:S01]  /*70e0*/  S2UR UR11, SR_CTAID.X ;  /* 0x00000000000b79c3 */ /* 0x000ea20000002500 */
[----:B------:R-:W-:Y:S01]  /*70f0*/  ELECT P3, URZ, PT ;  /* 0x00000000003f782f */ /* 0x000fe20003860000 */
[----:B------:R-:W-:Y:S01]  /*7100*/  BSSY B0, `(.L_x_60) ;  /* 0x0000035000007945 */ /* 0x000fe20003800000 */
[----:B-1----:R-:W-:Y:S01]  /*7110*/  IMAD.MOV.U32 R2, RZ, RZ, RZ ;  /* 0x000000ffff027224 */ /* 0x002fe200078e00ff */
[----:B------:R-:W-:Y:S01]  /*7120*/  MOV R8, RZ ;  /* 0x000000ff00087202 */ /* 0x000fe20000000f00 */
[----:B------:R-:W-:-:S03]  /*7130*/  IMAD.MOV.U32 R4, RZ, RZ, RZ ;  /* 0x000000ffff047224 */ /* 0x000fc600078e00ff */
[----:B------:R-:W1:Y:S08]  /*7140*/  S2UR UR20, SR_CTAID.Y ;  /* 0x00000000001479c3 */ /* 0x000e700000002600 */
[----:B------:R-:W3:Y:S01]  /*7150*/  S2UR UR21, SR_CTAID.Z ;  /* 0x00000000001579c3 */ /* 0x000ee20000002700 */
[----:B--2---:R-:W-:Y:S01]  /*7160*/  USHF.L.U32 UR11, UR11, 0x7, URZ ;  /* 0x000000070b0b7899 */ /* 0x004fe2000800063f */
[----:B------:R-:W-:Y:S11]  /*7170*/  @!P3 BRA `(.L_x_61) ;  /* 0x0000000000b4b947 */ /* 0x000ff60003800000 */
[----:B------:R-:W2:Y:S01]  /*7180*/  S2R R4, SR_CgaCtaId ;  /* 0x0000000000047919 */ /* 0x000ea20000008800 */
[----:B------:R-:W-:Y:S02]  /*7190*/  MOV R3, 0x400 ;  /* 0x0000040000037802 */ /* 0x000fe40000000f00 */
[----:B------:R-:W-:Y:S02]  /*71a0*/  MOV R5, 0x1 ;  /* 0x0000000100057802 */ /* 0x000fe40000000f00 */
[----:B--2---:R-:W-:Y:S02]  /*71b0*/  LEA R4, R4, R3, 0x18 ;  /* 0x0000000304047211 */ /* 0x004fe400078ec0ff */
[----:B------:R-:W-:-:S04]  /*71c0*/  SHF.L.U32 R3, R5, 0x1f, RZ ;  /* 0x0000001f05037819 */ /* 0x000fc800000006ff */
[----:B------:R-:W2:Y:S02]  /*71d0*/  SYNCS.PHASECHK.TRANS64.TRYWAIT P0, [R4+URZ+0x15060], R3 ;  /* 0x01506003040075a7 */ /* 0x000ea4000800017f */
[----:B--2---:R-:W-:Y:S05]  /*71e0*/  @!P0 BRA `(.L_x_62) ;  /* 0x0000001400388947 */ /* 0x004fea0003800000 */
.L_x_98:
[----:B------:R-:W-:Y:S01]  /*71f0*/  ULOP3.LUT UR5, UR4, 0x2, URZ, 0xfc, !UPT ;  /* 0x0000000204057892 */ /* 0x000fe2000f8efc3f */
[----:B--2---:R-:W-:-:S03]  /*7200*/  @P2 IMAD.MOV.U32 R3, RZ, RZ, 0x3000 ;  /* 0x00003000ff032424 */ /* 0x004fc600078e00ff */
[----:B------:R-:W-:Y:S01]  /*7210*/  UPRMT UR5, UR5, 0x9910, URZ ;  /* 0x0000991005057896 */ /* 0x000fe2000800003f */
[----:B------:R2:W-:Y:S03]  /*7220*/  @P2 SYNCS.ARRIVE.TRANS64 RZ, [R4+URZ+0x15050], R3 ;  /* 0x0150500304ff29a7 */ /* 0x0005e6000800003f */
[----:B------:R-:W-:-:S06]  /*7230*/  UISETP.NE.AND UP0, UPT, UR5, 0x2, UPT ;  /* 0x000000020500788c */ /* 0x000fcc000bf05270 */
[----:B------:R-:W-:-:S13]  /*7240*/  PLOP3.LUT P0, PT, PT, PT, UP0, 0x80, 0x0 ;  /* 0x000000000000781c */ /* 0x000fda0003f0f008 */
[----:B--2---:R-:W-:Y:S05]  /*7250*/  @P0 BRA `(.L_x_63) ;  /* 0x0000000000040947 */ /* 0x004fea0003800000 */
[----:B-1-3--:R-:W-:Y:S01]  /*7260*/  BPT.TRAP 0x1 ;  /* 0x000000040000795c */ /* 0x00afe20000300000 */
.L_x_63:
[----:B------:R-:W-:-:S04]  /*7270*/  LOP3.LUT P0, RZ, R0, 0x1f, RZ, 0xc0, !PT ;  /* 0x0000001f00ff7812 */ /* 0x000fc8000780c0ff */
[----:B------:R-:W-:-:S13]  /*7280*/  PLOP3.LUT P0, PT, P0, P2, PT, 0x2a, 0x0 ;  /* 0x000000000000781c */ /* 0x000fda0000704572 */
[----:B------:R-:W-:Y:S05]  /*7290*/  @P0 BRA `(.L_x_64) ;  /* 0x0000000000040947 */ /* 0x000fea0003800000 */
[----:B-1-3--:R-:W-:Y:S01]  /*72a0*/  BPT.TRAP 0x1 ;  /* 0x000000040000795c */ /* 0x00afe20000300000 */
.L_x_64:
[----:B------:R-:W-:Y:S01]  /*72b0*/  R2UR UR8, R4 ;  /* 0x00000000040872ca */ /* 0x000fe200000e0000 */
[----:B------:R-:W-:Y:S01]  /*72c0*/  ULDC.64 UR6, c[0x0][0x198] ;  /* 0x0000660000067ab9 */ /* 0x000fe20000000a00 */
[----:B------:R-:W-:Y:S01]  /*72d0*/  UMOV UR14, 0x0 ;  /* 0x00000000000e7882 */ /* 0x000fe20000000000 */
[----:B------:R-:W-:Y:S01]  /*72e0*/  UIADD3 UR6, UP0, UR6, 0xf0, URZ ;  /* 0x000000f006067890 */ /* 0x000fe2000ff1e03f */
[----:B------:R-:W-:Y:S01]  /*72f0*/  MOV R8, 0x40 ;  /* 0x0000004000087802 */ /* 0x000fe20000000f00 */
[----:B------:R-:W-:Y:S01]  /*7300*/  UMOV UR15, 0x10000000 ;  /* 0x10000000000f7882 */ /* 0x000fe20000000000 */
[----:B------:R-:W-:Y:S01]  /*7310*/  UMOV UR10, URZ ;  /* 0x0000003f000a7c82 */ /* 0x000fe20008000000 */
[----:B------:R-:W-:Y:S01]  /*7320*/  UIADD3.X UR7, URZ, UR7, URZ, UP0, !UPT ;  /* 0x000000073f077290 */ /* 0x000fe200087fe43f */
[----:B------:R-:W-:Y:S01]  /*7330*/  IMAD.MOV.U32 R4, RZ, RZ, 0x1 ;  /* 0x00000001ff047424 */ /* 0x000fe200078e00ff */
[----:B-1----:R-:W-:Y:S01]  /*7340*/  UMOV UR12, UR20 ;  /* 0x00000014000c7c82 */ /* 0x002fe20008000000 */
[----:B---3--:R-:W-:Y:S01]  /*7350*/  UMOV UR13, UR21 ;  /* 0x00000015000d7c82 */ /* 0x008fe20008000000 */
[----:B------:R-:W-:Y:S01]  /*7360*/  UMOV UR26, 0x40 ;  /* 0x00000040001a7882 */ /* 0x000fe20000000000 */
[----:B------:R-:W-:Y:S01]  /*7370*/  UMOV UR27, UR11 ;  /* 0x0000000b001b7c82 */ /* 0x000fe20008000000 */
[----:B------:R-:W-:-:S02]  /*7380*/  UIADD3 UR9, UR8, 0x15050, URZ ;  /* 0x0001505008097890 */ /* 0x000fc4000fffe03f */
[----:B------:R-:W-:Y:S02]  /*7390*/  UIADD3 UR24, UR8, 0x1000, URZ ;  /* 0x0000100008187890 */ /* 0x000fe4000fffe03f */
[----:B------:R-:W-:Y:S01]  /*73a0*/  UIADD3 UR16, UR8, 0x2000, URZ ;  /* 0x0000200008107890 */ /* 0x000fe2000fffe03f */
[----:B------:R-:W-:Y:S01]  /*73b0*/  UMOV UR28, UR20 ;  /* 0x00000014001c7c82 */ /* 0x000fe20008000000 */
[----:B------:R-:W-:Y:S01]  /*73c0*/  UMOV UR29, UR21 ;  /* 0x00000015001d7c82 */ /* 0x000fe20008000000 */
[----:B------:R-:W-:Y:S01]  /*73d0*/  UMOV UR25, UR9 ;  /* 0x0000000900197c82 */ /* 0x000fe20008000000 */
[----:B------:R-:W-:Y:S01]  /*73e0*/  UMOV UR18, 0x80 ;  /* 0x0000008000127882 */ /* 0x000fe20000000000 */
[----:B------:R-:W-:Y:S01]  /*73f0*/  UMOV UR19, UR11 ;  /* 0x0000000b00137c82 */ /* 0x000fe20008000000 */
[----:B------:R-:W-:Y:S01]  /*7400*/  UMOV UR17, UR9 ;  /* 0x0000000900117c82 */ /* 0x000fe20008000000 */
[----:B------:R2:W-:Y:S01]  /*7410*/  UTMALDG.4D [UR8], [UR6], desc[UR14] ;  /* 0x00000e08060075b4 */ /* 0x0005e20008019000 */
[----:B------:R2:W-:Y:S01]  /*7420*/  UTMALDG.4D [UR24], [UR6], desc[UR14] ;  /* 0x00000e18060075b4 */ /* 0x0005e20008019000 */
[----:B------:R2:W-:Y:S02]  /*7430*/  UTMALDG.4D [UR16], [UR6], desc[UR14] ;  /* 0x00000e10060075b4 */ /* 0x0005e40008019000 */
[----:B--2---:R-:W-:Y:S01]  /*7440*/  NOP ;  /* 0x0000000000007918 */ /* 0x004fe20000000000 */
.L_x_61:
[----:B-1-3--:R-:W-:Y:S05]  /*7450*/  BSYNC B0 ;  /* 0x0000000000007941 */ /* 0x00afea0003800000 */
.L_x_60:
[----:B------:R-:W1:Y:S01]  /*7460*/  LDC R3, c[0x0][0x28c] ;  /* 0x0000a300ff037b82 */ /* 0x000e620000000800 */
[----:B------:R-:W-:Y:S01]  /*7470*/  BSSY B0, `(.L_x_65) ;  /* 0x0000031000007945 */ /* 0x000fe20003800000 */
[----:B-1----:R-:W-:-:S13]  /*7480*/  ISETP.GT.AND P4, PT, R3, RZ, P3 ;  /* 0x000000ff0300720c */ /* 0x002fda0001f84270 */
[----:B------:R-:W-:Y:S05]  /*7490*/  @!P4 BRA `(.L_x_66) ;  /* 0x0000000000b8c947 */ /* 0x000fea0003800000 */
[----:B------:R-:W1:Y:S01]  /*74a0*/  S2R R5, SR_CgaCtaId ;  /* 0x0000000000057919 */ /* 0x000e620000008800 */
[----:B------:R-:W-:-:S04]  /*74b0*/  MOV R2, 0x400 ;  /* 0x0000040000027802 */ /* 0x000fc80000000f00 */
[----:B-1----:R-:W-:Y:S02]  /*74c0*/  LEA R2, R5, R2, 0x18 ;  /* 0x0000000205027211 */ /* 0x002fe400078ec0ff */
[----:B------:R-:W-:-:S04]  /*74d0*/  MOV R5, 0x1 ;  /* 0x0000000100057802 */ /* 0x000fc80000000f00 */
[----:B------:R-:W-:-:S04]  /*74e0*/  SHF.L.U32 R5, R5, 0x1f, RZ ;  /* 0x0000001f05057819 */ /* 0x000fc800000006ff */
[----:B------:R-:W1:Y:S02]  /*74f0*/  SYNCS.PHASECHK.TRANS64.TRYWAIT P0, [R2+URZ+0x15028], R5 ;  /* 0x01502805020075a7 */ /* 0x000e64000800017f */
[----:B-1----:R-:W-:Y:S05]  /*7500*/  @!P0 BRA `(.L_x_67) ;  /* 0x0000001000848947 */ /* 0x002fea0003800000 */
.L_x_99:
[----:B------:R-:W-:Y:S01]  /*7510*/  ULOP3.LUT UR5, UR4, 0x2, URZ, 0xfc, !UPT ;  /* 0x0000000204057892 */ /* 0x000fe2000f8efc3f */
[----:B-1----:R-:W-:-:S03]  /*7520*/  @P2 IMAD.MOV.U32 R5, RZ, RZ, 0x3000 ;  /* 0x00003000ff052424 */ /* 0x002fc600078e00ff */
[----:B------:R-:W-:Y:S01]  /*7530*/  UPRMT UR5, UR5, 0x9910, URZ ;  /* 0x0000991005057896 */ /* 0x000fe2000800003f */
[----:B------:R1:W-:Y:S03]  /*7540*/  @P2 SYNCS.ARRIVE.TRANS64 RZ, [R2+URZ+0x15000], R5 ;  /* 0x0150000502ff29a7 */ /* 0x0003e6000800003f */
[----:B------:R-:W-:-:S06]  /*7550*/  UISETP.NE.AND UP0, UPT, UR5, 0x2, UPT ;  /* 0x000000020500788c */ /* 0x000fcc000bf05270 */
[----:B------:R-:W-:-:S13]  /*7560*/  PLOP3.LUT P0, PT, PT, PT, UP0, 0x80, 0x0 ;  /* 0x000000000000781c */ /* 0x000fda0003f0f008 */
[----:B-1----:R-:W-:Y:S05]  /*7570*/  @P0 BRA `(.L_x_68) ;  /* 0x0000000000040947 */ /* 0x002fea0003800000 */
[----:B------:R-:W-:Y:S01]  /*7580*/  BPT.TRAP 0x1 ;  /* 0x000000040000795c */ /* 0x000fe20000300000 */
.L_x_68:
[----:B------:R-:W-:-:S04]  /*7590*/  LOP3.LUT P0, RZ, R0, 0x1f, RZ, 0xc0, !PT ;  /* 0x0000001f00ff7812 */ /* 0x000fc8000780c0ff */
[----:B------:R-:W-:-:S13]  /*75a0*/  PLOP3.LUT P0, PT, P0, P2, PT, 0x2a, 0x0 ;  /* 0x000000000000781c */ /* 0x000fda0000704572 */
[----:B------:R-:W-:Y:S05]  /*75b0*/  @P0 BRA `(.L_x_69) ;  /* 0x0000000000040947 */ /* 0x000fea0003800000 */
[----:B------:R-:W-:Y:S01]  /*75c0*/  BPT.TRAP 0x1 ;  /* 0x000000040000795c */ /* 0x000fe20000300000 */
.L_x_69:
[----:B------:R-:W-:Y:S01]  /*75d0*/  R2UR UR24, R2 ;  /* 0x00000000021872ca */ /* 0x000fe200000e0000 */
[----:B------:R-:W-:Y:S01]  /*75e0*/  ULDC.64 UR6, c[0x0][0x198] ;  /* 0x0000660000067ab9 */ /* 0x000fe20000000a00 */
[----:B------:R-:W-:Y:S01]  /*75f0*/  UMOV UR19, URZ ;  /* 0x0000003f00137c82 */ /* 0x000fe20008000000 */
[----:B------:R-:W-:Y:S01]  /*7600*/  UIADD3 UR6, UP0, UR6, 0x1f0, URZ ;  /* 0x000001f006067890 */ /* 0x000fe2000ff1e03f */
[----:B------:R-:W-:Y:S01]  /*7610*/  MOV R2, 0x1 ;  /* 0x0000000100027802 */ /* 0x000fe20000000f00 */
[----:B------:R-:W-:Y:S01]  /*7620*/  UMOV UR8, 0x0 ;  /* 0x0000000000087882 */ /* 0x000fe20000000000 */
[----:B------:R-:W-:Y:S01]  /*7630*/  UMOV UR9, 0x10000000 ;  /* 0x1000000000097882 */ /* 0x000fe20000000000 */
[----:B------:R-:W-:Y:S01]  /*7640*/  UIADD3.X UR7, URZ, UR7, URZ, UP0, !UPT ;  /* 0x000000073f077290 */ /* 0x000fe200087fe43f */
[----:B------:R-:W-:Y:S01]  /*7650*/  UMOV UR18, URZ ;  /* 0x0000003f00127c82 */ /* 0x000fe20008000000 */
[----:B------:R-:W-:Y:S01]  /*7660*/  UMOV UR34, 0x40 ;  /* 0x0000004000227882 */ /* 0x000fe20000000000 */
[----:B------:R-:W-:Y:S01]  /*7670*/  UMOV UR36, UR20 ;  /* 0x0000001400247c82 */ /* 0x000fe20008000000 */
[----:B------:R-:W-:-:S02]  /*7680*/  UMOV UR37, UR21 ;  /* 0x0000001500257c82 */ /* 0x000fc40008000000 */
[----:B------:R-:W-:Y:S02]  /*7690*/  UIADD3 UR16, UR24, 0x6000, URZ ;  /* 0x0000600018107890 */ /* 0x000fe4000fffe03f */
[----:B------:R-:W-:Y:S02]  /*76a0*/  UIADD3 UR17, UR24, 0x15000, URZ ;  /* 0x0001500018117890 */ /* 0x000fe4000fffe03f */
[----:B------:R-:W-:Y:S02]  /*76b0*/  UIADD3 UR32, UR24, 0x7000, URZ ;  /* 0x0000700018207890 */ /* 0x000fe4000fffe03f */
[----:B------:R-:W-:Y:S01]  /*76c0*/  UIADD3 UR24, UR24, 0x8000, URZ ;  /* 0x0000800018187890 */ /* 0x000fe2000fffe03f */
[----:B------:R-:W-:Y:S02]  /*76d0*/  UMOV UR35, UR19 ;  /* 0x0000001300237c82 */ /* 0x000fe40008000000 */
[----:B------:R-:W-:Y:S01]  /*76e0*/  UMOV UR33, UR17 ;  /* 0x0000001100217c82 */ /* 0x000fe20008000000 */
[----:B------:R-:W-:Y:S01]  /*76f0*/  UMOV UR26, 0x80 ;  /* 0x00000080001a7882 */ /* 0x000fe20000000000 */
[----:B------:R-:W-:Y:S01]  /*7700*/  UMOV UR28, UR20 ;  /* 0x00000014001c7c82 */ /* 0x000fe20008000000 */
[----:B------:R-:W-:Y:S01]  /*7710*/  UMOV UR29, UR21 ;  /* 0x00000015001d7c82 */ /* 0x000fe20008000000 */
[----:B------:R-:W-:Y:S01]  /*7720*/  UMOV UR27, UR19 ;  /* 0x00000013001b7c82 */ /* 0x000fe20008000000 */
[----:B------:R1:W-:Y:S01]  /*7730*/  UTMALDG.4D [UR16], [UR6], desc[UR8] ;  /* 0x00000810060075b4 */ /* 0x0003e20008019000 */
[----:B------:R-:W-:Y:S01]  /*7740*/  UMOV UR25, UR17 ;  /* 0x0000001100197c82 */ /* 0x000fe20008000000 */
[----:B------:R1:W-:Y:S01]  /*7750*/  UTMALDG.4D [UR32], [UR6], desc[UR8] ;  /* 0x00000820060075b4 */ /* 0x0003e20008019000 */
[----:B------:R1:W-:Y:S02]  /*7760*/  UTMALDG.4D [UR24], [UR6], desc[UR8] ;  /* 0x00000818060075b4 */ /* 0x0003e40008019000 */
[----:B-1----:R-:W-:Y:S01]  /*7770*/  NOP ;  /* 0x0000000000007918 */ /* 0x002fe20000000000 */
.L_x_66:
[----:B------:R-:W-:Y:S05]  /*7780*/  BSYNC B0 ;  /* 0x0000000000007941 */ /* 0x000fea0003800000 */
.L_x_65:
[----:B------:R-:W-:Y:S04]  /*7790*/  BSSY B0, `(.L_x_70) ;  /* 0x0000033000007945 */ /* 0x000fe80003800000 */
[----:B------:R-:W-:Y:S05]  /*77a0*/  @!P3 BRA `(.L_x_71) ;  /* 0x0000000000c4b947 */ /* 0x000fea0003800000 */
[----:B------:R-:W1:Y:S01]  /*77b0*/  S2R R6, SR_CgaCtaId ;  /* 0x0000000000067919 */ /* 0x000e620000008800 */
[----:B------:R-:W-:-:S04]  /*77c0*/  MOV R5, 0x400 ;  /* 0x0000040000057802 */ /* 0x000fc80000000f00 */
[----:B-1----:R-:W-:Y:S01]  /*77d0*/  LEA R7, R6, R5, 0x18 ;  /* 0x0000000506077211 */ /* 0x002fe200078ec0ff */
[----:B------:R-:W-:-:S03]  /*77e0*/  IMAD.MOV.U32 R6, RZ, RZ, 0x1 ;  /* 0x00000001ff067424 */ /* 0x000fc600078e00ff */
[----:B------:R-:W-:Y:S02]  /*77f0*/  LEA R5, R4, R7, 0x3 ;  /* 0x0000000704057211 */ /* 0x000fe400078e18ff */
[----:B------:R-:W-:-:S04]  /*7800*/  SHF.L.U32 R6, R6, 0x1f, RZ ;  /* 0x0000001f06067819 */ /* 0x000fc800000006ff */
[----:B------:R-:W1:Y:S02]  /*7810*/  SYNCS.PHASECHK.TRANS64.TRYWAIT P0, [R5+URZ+0x15060], R6 ;  /* 0x01506006050075a7 */ /* 0x000e64000800017f */
[----:B-1----:R-:W-:Y:S05]  /*7820*/  @!P0 BRA `(.L_x_72) ;  /* 0x0000000c00d08947 */ /* 0x002fea0003800000 */
.L_x_100:
        /* <DEDUP_REMOVED lines=8> */
.L_x_73:
[----:B------:R-:W-:-:S04]  /*78b0*/  LOP3.LUT P0, RZ, R0, 0x1f, RZ, 0xc0, !PT ;  /* 0x0000001f00ff7812 */ /* 0x000fc8000780c0ff */
[----:B------:R-:W-:-:S13]  /*78c0*/  PLOP3.LUT P0, PT, P0, P2, PT, 0x2a, 0x0 ;  /* 0x000000000000781c */ /* 0x000fda0000704572 */
[----:B------:R-:W-:Y:S05]  /*78d0*/  @P0 BRA `(.L_x_74) ;  /* 0x0000000000040947 */ /* 0x000fea0003800000 */
[----:B------:R-:W-:Y:S01]  /*78e0*/  BPT.TRAP 0x1 ;  /* 0x000000040000795c */ /* 0x000fe20000300000 */
.L_x_74:
[----:B------:R-:W-:Y:S01]  /*78f0*/  R2UR UR32, R4 ;  /* 0x00000000042072ca */ /* 0x000fe200000e0000 */
[----:B------:R-:W-:Y:S01]  /*7900*/  ULDC.64 UR6, c[0x0][0x198] ;  /* 0x0000660000067ab9 */ /* 0x000fe20000000a00 */
[----:B------:R-:W-:Y:S01]  /*7910*/  R2UR UR5, R7 ;  /* 0x00000000070572ca */ /* 0x000fe200000e0000 */
[----:B------:R-:W-:Y:S01]  /*7920*/  UIADD3 UR6, UP0, UR6, 0xf0, URZ ;  /* 0x000000f006067890 */ /* 0x000fe2000ff1e03f */
[----:B------:R-:W-:Y:S01]  /*7930*/  R2UR UR35, R8 ;  /* 0x00000000082372ca */ /* 0x000fe200000e0000 */
[----:B------:R-:W-:Y:S01]  /*7940*/  UMOV UR8, 0x0 ;  /* 0x0000000000087882 */ /* 0x000fe20000000000 */
[----:B------:R-:W-:Y:S01]  /*7950*/  R2UR UR33, R5 ;  /* 0x00000000052172ca */ /* 0x000fe200000e0000 */
[----:B------:R-:W-:Y:S01]  /*7960*/  UIADD3.X UR7, URZ, UR7, URZ, UP0, !UPT ;  /* 0x000000073f077290 */ /* 0x000fe200087fe43f */
[----:B------:R-:W-:Y:S01]  /*7970*/  UMOV UR9, 0x10000000 ;  /* 0x1000000000097882 */ /* 0x000fe20000000000 */
[----:B------:R-:W-:Y:S01]  /*7980*/  UMOV UR34, URZ ;  /* 0x0000003f00227c82 */ /* 0x000fe20008000000 */
[----:B------:R-:W-:Y:S01]  /*7990*/  UMOV UR36, UR20 ;  /* 0x0000001400247c82 */ /* 0x000fe20008000000 */
[----:B------:R-:W-:Y:S01]  /*79a0*/  UMOV UR37, UR21 ;  /* 0x0000001500257c82 */ /* 0x000fe20008000000 */
[----:B------:R-:W-:Y:S01]  /*79b0*/  UMOV UR26, 0x40 ;  /* 0x00000040001a7882 */ /* 0x000fe20000000000 */
[----:B------:R-:W-:-:S02]  /*79c0*/  UMOV UR28, UR20 ;  /* 0x00000014001c7c82 */ /* 0x000fc40008000000 */
[----:B------:R-:W-:Y:S02]  /*79d0*/  UIMAD UR32, UR32, 0x3000, UR5 ;  /* 0x00003000202078a4 */ /* 0x000fe4000f8e0205 */
[----:B------:R-:W-:Y:S02]  /*79e0*/  UIADD3 UR35, UR11, UR35, URZ ;  /* 0x000000230b237290 */ /* 0x000fe4000fffe03f */
[----:B------:R-:W-:Y:S02]  /*79f0*/  UIADD3 UR33, UR33, 0x15050, URZ ;  /* 0x0001505021217890 */ /* 0x000fe4000fffe03f */
[----:B------:R-:W-:Y:S02]  /*7a00*/  UIADD3 UR24, UR32, 0x1000, URZ ;  /* 0x0000100020187890 */ /* 0x000fe4000fffe03f */
[----:B------:R-:W-:Y:S01]  /*7a10*/  UIADD3 UR16, UR32, 0x2000, URZ ;  /* 0x0000200020107890 */ /* 0x000fe2000fffe03f */
[----:B------:R-:W-:Y:S02]  /*7a20*/  UMOV UR29, UR21 ;  /* 0x00000015001d7c82 */ /* 0x000fe40008000000 */
[----:B------:R-:W-:Y:S01]  /*7a30*/  UMOV UR25, UR33 ;  /* 0x0000002100197c82 */ /* 0x000fe20008000000 */
[----:B------:R-:W-:Y:S01]  /*7a40*/  UMOV UR27, UR35 ;  /* 0x00000023001b7c82 */ /* 0x000fe20008000000 */
[----:B------:R-:W-:Y:S01]  /*7a50*/  UMOV UR18, 0x80 ;  /* 0x0000008000127882 */ /* 0x000fe20000000000 */
[----:B------:R-:W-:Y:S01]  /*7a60*/  UMOV UR17, UR33 ;  /* 0x0000002100117c82 */ /* 0x000fe20008000000 */
[----:B------:R1:W-:Y:S01]  /*7a70*/  UTMALDG.4D [UR32], [UR6], desc[UR8] ;  /* 0x00000820060075b4 */ /* 0x0003e20008019000 */
[----:B------:R-:W-:Y:S01]  /*7a80*/  UMOV UR19, UR35 ;  /* 0x0000002300137c82 */ /* 0x000fe20008000000 */
[----:B------:R1:W-:Y:S01]  /*7a90*/  UTMALDG.4D [UR24], [UR6], desc[UR8] ;  /* 0x00000818060075b4 */ /* 0x0003e20008019000 */
[----:B------:R1:W-:Y:S02]  /*7aa0*/  UTMALDG.4D [UR16], [UR6], desc[UR8] ;  /* 0x00000810060075b4 */ /* 0x0003e40008019000 */
[----:B-1----:R-:W-:Y:S01]  /*7ab0*/  NOP ;  /* 0x0000000000007918 */ /* 0x002fe20000000000 */
.L_x_71:
[----:B------:R-:W-:Y:S05]  /*7ac0*/  BSYNC B0 ;  /* 0x0000000000007941 */ /* 0x000fea0003800000 */
.L_x_70:
[----:B------:R-:W-:Y:S01]  /*7ad0*/  BSSY B0, `(.L_x_75) ;  /* 0x0000027000007945 */ /* 0x000fe20003800000 */
[----:B------:R-:W-:-:S03]  /*7ae0*/  MOV R8, RZ ;  /* 0x000000ff00087202 */ /* 0x000fc60000000f00 */
[----:B------:R-:W-:Y:S05]  /*7af0*/  @!P4 BRA `(.L_x_76) ;  /* 0x000000000090c947 */ /* 0x000fea0003800000 */
[----:B------:R-:W1:Y:S01]  /*7b00*/  S2R R5, SR_CgaCtaId ;  /* 0x0000000000057919 */ /* 0x000e620000008800 */
[----:B------:R-:W-:Y:S01]  /*7b10*/  MOV R4, 0x400 ;  /* 0x0000040000047802 */ /* 0x000fe20000000f00 */
[----:B------:R-:W-:-:S05]  /*7b20*/  IMAD.MOV.U32 R7, RZ, RZ, 0x1 ;  /* 0x00000001ff077424 */ /* 0x000fca00078e00ff */
[----:B------:R-:W-:Y:S02]  /*7b30*/  SHF.L.U32 R7, R7, 0x1f, RZ ;  /* 0x0000001f07077819 */ /* 0x000fe400000006ff */
[----:B-1----:R-:W-:-:S04]  /*7b40*/  LEA R5, R5, R4, 0x18 ;  /* 0x0000000405057211 */ /* 0x002fc800078ec0ff */
[----:B------:R-:W-:-:S04]  /*7b50*/  LEA R4, R2, R5, 0x3 ;  /* 0x0000000502047211 */ /* 0x000fc800078e18ff */
[----:B------:R-:W1:Y:S02]  /*7b60*/  SYNCS.PHASECHK.TRANS64.TRYWAIT P0, [R4+URZ+0x15028], R7 ;  /* 0x01502807040075a7 */ /* 0x000e64000800017f */
[----:B-1----:R-:W-:Y:S05]  /*7b70*/  @!P0 BRA `(.L_x_77) ;  /* 0x0000000c00108947 */ /* 0x002fea0003800000 */
.L_x_101:
        /* <DEDUP_REMOVED lines=8> */
.L_x_78:
[----:B------:R-:W-:-:S04]  /*7c00*/  LOP3.LUT P0, RZ, R0, 0x1f, RZ, 0xc0, !PT ;  /* 0x0000001f00ff7812 */ /* 0x000fc8000780c0ff */
[----:B------:R-:W-:-:S13]  /*7c10*/  PLOP3.LUT P0, PT, P0, P2, PT, 0x2a, 0x0 ;  /* 0x000000000000781c */ /* 0x000fda0000704572 */
[----:B------:R-:W-:Y:S05]  /*7c20*/  @P0 BRA `(.L_x_79) ;  /* 0x0000000000040947 */ /* 0x000fea0003800000 */
[----:B------:R-:W-:Y:S01]  /*7c30*/  BPT.TRAP 0x1 ;  /* 0x000000040000795c */ /* 0x000fe20000300000 */
.L_x_79:
[----:B------:R-:W-:Y:S01]  /*7c40*/  IMAD R5, R2, 0x3000, R5 ;  /* 0x0000300002057824 */ /* 0x000fe200078e0205 */
[----:B------:R-:W-:Y:S01]  /*7c50*/  R2UR UR17, R4 ;  /* 0x00000000041172ca */ /* 0x000fe200000e0000 */
[----:B------:R-:W-:Y:S01]  /*7c60*/  ULDC.64 UR6, c[0x0][0x198] ;  /* 0x0000660000067ab9 */ /* 0x000fe20000000a00 */
[----:B------:R-:W-:Y:S01]  /*7c70*/  UMOV UR8, 0x0 ;  /* 0x0000000000087882 */ /* 0x000fe20000000000 */
[----:B------:R-:W-:Y:S01]  /*7c80*/  UIADD3 UR6, UP0, UR6, 0x2f0, URZ ;  /* 0x000002f006067890 */ /* 0x000fe2000ff1e03f */
[----:B------:R-:W-:Y:S01]  /*7c90*/  R2UR UR16, R5 ;  /* 0x00000000051072ca */ /* 0x000fe200000e0000 */
[----:B------:R-:W-:Y:S01]  /*7ca0*/  UMOV UR9, 0x10000000 ;  /* 0x1000000000097882 */ /* 0x000fe20000000000 */
[----:B------:R-:W-:Y:S01]  /*7cb0*/  UMOV UR18, URZ ;  /* 0x0000003f00127c82 */ /* 0x000fe20008000000 */
[----:B------:R-:W-:Y:S01]  /*7cc0*/  UIADD3.X UR7, URZ, UR7, URZ, UP0, !UPT ;  /* 0x000000073f077290 */ /* 0x000fe200087fe43f */
[----:B------:R-:W-:Y:S01]  /*7cd0*/  IADD3 R2, R2, 0x1, RZ ;  /* 0x0000000102027810 */ /* 0x000fe20007ffe0ff */
[----:B------:R-:W-:Y:S01]  /*7ce0*/  UMOV UR19, URZ ;  /* 0x0000003f00137c82 */ /* 0x000fe20008000000 */
[----:B------:R-:W-:-:S03]  /*7cf0*/  IMAD.MOV.U32 R8, RZ, RZ, 0x1 ;  /* 0x00000001ff087424 */ /* 0x000fc600078e00ff */
[----:B------:R-:W-:-:S04]  /*7d00*/  UIADD3 UR17, UR17, 0x15000, URZ ;  /* 0x0001500011117890 */ /* 0x000fc8000fffe03f */
[----:B------:R-:W-:-:S09]  /*7d10*/  UIADD3 UR16, UR16, 0x6000, URZ ;  /* 0x0000600010107890 */ /* 0x000fd2000fffe03f */
[----:B------:R1:W-:Y:S02]  /*7d20*/  UTMALDG.4D [UR16], [UR6], desc[UR8] ;  /* 0x00000810060075b4 */ /* 0x0003e40008019000 */
[----:B-1----:R-:W-:Y:S01]  /*7d30*/  NOP ;  /* 0x0000000000007918 */ /* 0x002fe20000000000 */
.L_x_76:
[----:B------:R-:W-:Y:S05]  /*7d40*/  BSYNC B0 ;  /* 0x0000000000007941 */ /* 0x000fea0003800000 */
.L_x_75:
[----:B------:R-:W-:-:S13]  /*7d50*/  ISETP.GE.AND P0, PT, R3, 0x41, PT ;  /* 0x000000410300780c */ /* 0x000fda0003f06270 */
[----:B------:R-:W-:Y:S05]  /*7d60*/  @!P0 EXIT ;  /* 0x000000000000894d */ /* 0x000fea0003800000 */
[----:B------:R-:W-:Y:S01]  /*7d70*/  IADD3 R3, R3, 0x3f, RZ ;  /* 0x0000003f03037810 */ /* 0x000fe20007ffe0ff */
[----:B------:R-:W-:Y:S01]  /*7d80*/  BSSY B0, `(.L_x_80) ;  /* 0x0000069000007945 */ /* 0x000fe20003800000 */
[----:B------:R-:W-:Y:S02]  /*7d90*/  LOP3.LUT P0, RZ, R0, 0x1f, RZ, 0xc0, !PT ;  /* 0x0000001f00ff7812 */ /* 0x000fe4000780c0ff */
[----:B------:R-:W-:Y:S02]  /*7da0*/  SHF.R.S32.HI R0, RZ, 0x1f, R3 ;  /* 0x0000001fff007819 */ /* 0x000fe40000011403 */
[----:B------:R-:W-:Y:S02]  /*7db0*/  PLOP3.LUT P0, PT, P0, P2, PT, 0x2a, 0x0 ;  /* 0x000000000000781c */ /* 0x000fe40000704572 */
[----:B------:R-:W-:Y:S01]  /*7dc0*/  LEA.HI R0, R0, R3, RZ, 0x6 ;  /* 0x0000000300007211 */ /* 0x000fe200078f30ff */
[----:B------:R-:W-:-:S03]  /*7dd0*/  IMAD.U32 R3, RZ, RZ, UR4 ;  /* 0x00000004ff037e24 */ /* 0x000fc6000f8e00ff */
[----:B------:R-:W-:Y:S02]  /*7de0*/  SHF.R.S32.HI R4, RZ, 0x6, R0 ;  /* 0x00000006ff047819 */ /* 0x000fe40000011400 */
[----:B------:R-:W-:Y:S01]  /*7df0*/  LOP3.LUT R0, R3, 0x2, RZ, 0xfc, !PT ;  /* 0x0000000203007812 */ /* 0x000fe200078efcff */
[----:B------:R-:W-:Y:S01]  /*7e00*/  IMAD.MOV.U32 R3, RZ, RZ, 0x1 ;  /* 0x00000001ff037424 */ /* 0x000fe200078e00ff */
[----:B------:R-:W-:-:S07]  /*7e10*/  SHF.L.U32 R4, R4, 0x1, RZ ;  /* 0x0000000104047819 */ /* 0x000fce00000006ff */
.L_x_91:
[----:B------:R-:W-:Y:S04]  /*7e20*/  BSSY B1, `(.L_x_81) ;  /* 0x0000033000017945 */ /* 0x000fe80003800000 */
[----:B------:R-:W-:Y:S05]  /*7e30*/  @!P3 BRA `(.L_x_82) ;  /* 0x0000000000c4b947 */ /* 0x000fea0003800000 */
[----:B------:R-:W1:Y:S01]  /*7e40*/  S2R R6, SR_CgaCtaId ;  /* 0x0000000000067919 */ /* 0x000e620000008800 */
[----:B------:R-:W-:-:S04]  /*7e50*/  MOV R5, 0x400 ;  /* 0x0000040000057802 */ /* 0x000fc80000000f00 */
[----:B-1----:R-:W-:Y:S02]  /*7e60*/  LEA R7, R6, R5, 0x18 ;  /* 0x0000000506077211 */ /* 0x002fe400078ec0ff */
[----:B------:R-:W-:Y:S02]  /*7e70*/  SHF.L.U32 R5, R3, 0x1f, RZ ;  /* 0x0000001f03057819 */ /* 0x000fe400000006ff */
[----:B------:R-:W-:-:S04]  /*7e80*/  LEA R6, R2, R7, 0x3 ;  /* 0x0000000702067211 */ /* 0x000fc800078e18ff */
[----:B------:R-:W1:Y:S02]  /*7e90*/  SYNCS.PHASECHK.TRANS64.TRYWAIT P4, [R6+URZ+0x15028], R5 ;  /* 0x01502805060075a7 */ /* 0x000e64000808017f */
[----:B-1----:R-:W-:Y:S05]  /*7ea0*/  @!P4 BRA `(.L_x_83) ;  /* 0x000000080058c947 */ /* 0x002fea0003800000 */
.L_x_102:
[----:B-1----:R-:W-:-:S04]  /*7eb0*/  @P2 IMAD.MOV.U32 R5, RZ, RZ, 0x3000 ;  /* 0x00003000ff052424 */ /* 0x002fc800078e00ff */
[----:B------:R1:W-:Y:S02]  /*7ec0*/  @P2 SYNCS.ARRIVE.TRANS64 RZ, [R6+URZ+0x15000], R5 ;  /* 0x0150000506ff29a7 */ /* 0x0003e4000800003f */
[----:B-1----:R-:W-:-:S04]  /*7ed0*/  PRMT R5, R0, 0x9910, RZ ;  /* 0x0000991000057816 */ /* 0x002fc800000000ff */
[----:B------:R-:W-:-:S13]  /*7ee0*/  ISETP.NE.AND P4, PT, R5, 0x2, PT ;  /* 0x000000020500780c */ /* 0x000fda0003f85270 */
[----:B------:R-:W-:Y:S05]  /*7ef0*/  @P4 BRA `(.L_x_84) ;  /* 0x0000000000044947 */ /* 0x000fea0003800000 */
[----:B------:R-:W-:Y:S01]  /*7f00*/  BPT.TRAP 0x1 ;  /* 0x000000040000795c */ /* 0x000fe20000300000 */
.L_x_84:
[----:B------:R-:W-:Y:S05]  /*7f10*/  @P0 BRA `(.L_x_85) ;  /* 0x0000000000040947 */ /* 0x000fea0003800000 */
[----:B------:R-:W-:Y:S01]  /*7f20*/  BPT.TRAP 0x1 ;  /* 0x000000040000795c */ /* 0x000fe20000300000 */
.L_x_85:
[----:B------:R-:W-:Y:S01]  /*7f30*/  IMAD R7, R2, 0x3000, R7 ;  /* 0x0000300002077824 */ /* 0x000fe200078e0207 */
[----:B------:R-:W-:Y:S01]  /*7f40*/  R2UR UR17, R6 ;  /* 0x00000000061172ca */ /* 0x000fe200000e0000 */
[----:B------:R-:W-:Y:S01]  /*7f50*/  ULDC.64 UR6, c[0x0][0x198] ;  /* 0x0000660000067ab9 */ /* 0x000fe20000000a00 */
[----:B------:R-:W-:Y:S01]  /*7f60*/  R2UR UR19, R8 ;  /* 0x00000000081372ca */ /* 0x000fe200000e0000 */
[----:B------:R-:W-:Y:S01]  /*7f70*/  UIADD3 UR6, UP0, UR6, 0x1f0, URZ ;  /* 0x000001f006067890 */ /* 0x000fe2000ff1e03f */
[----:B------:R-:W-:Y:S01]  /*7f80*/  R2UR UR24, R7 ;  /* 0x00000000071872ca */ /* 0x000fe200000e0000 */
[----:B------:R-:W-:Y:S01]  /*7f90*/  UMOV UR8, 0x0 ;  /* 0x0000000000087882 */ /* 0x000fe20000000000 */
[----:B------:R-:W-:Y:S01]  /*7fa0*/  UMOV UR9, 0x10000000 ;  /* 0x1000000000097882 */ /* 0x000fe20000000000 */
[----:B------:R-:W-:Y:S01]  /*7fb0*/  UIADD3.X UR7, URZ, UR7, URZ, UP0, !UPT ;  /* 0x000000073f077290 */ /* 0x000fe200087fe43f */
[----:B------:R-:W-:Y:S01]  /*7fc0*/  IADD3 R5, R2, 0x1, RZ ;  /* 0x0000000102057810 */ /* 0x000fe20007ffe0ff */
[----:B------:R-:W-:Y:S01]  /*7fd0*/  UMOV UR18, URZ ;  /* 0x0000003f00127c82 */ /* 0x000fe20008000000 */
[----:B------:R-:W-:Y:S01]  /*7fe0*/  UMOV UR34, 0x40 ;  /* 0x0000004000227882 */ /* 0x000fe20000000000 */
[----:B------:R-:W-:Y:S01]  /*7ff0*/  UMOV UR36, UR20 ;  /* 0x0000001400247c82 */ /* 0x000fe20008000000 */
[----:B------:R-:W-:Y:S01]  /*8000*/  UMOV UR37, UR21 ;  /* 0x0000001500257c82 */ /* 0x000fe20008000000 */
[----:B------:R-:W-:Y:S01]  /*8010*/  UIADD3 UR17, UR17, 0x15000, URZ ;  /* 0x0001500011117890 */ /* 0x000fe2000fffe03f */
[----:B------:R-:W-:Y:S01]  /*8020*/  ISETP.NE.AND P4, PT, R5, 0x5, PT ;  /* 0x000000050500780c */ /* 0x000fe20003f85270 */
[----:B------:R-:W-:-:S02]  /*8030*/  USHF.L.U32 UR19, UR19, 0x6, URZ ;  /* 0x0000000613137899 */ /* 0x000fc4000800063f */
[----:B------:R-:W-:Y:S01]  /*8040*/  UIADD3 UR16, UR24, 0x6000, URZ ;  /* 0x0000600018107890 */ /* 0x000fe2000fffe03f */
[----:B------:R-:W-:Y:S01]  /*8050*/  SEL R2, RZ, 0x1, P4 ;  /* 0x00000001ff027807 */ /* 0x000fe20002000000 */
[----:B------:R-:W-:Y:S02]  /*8060*/  UIADD3 UR32, UR24, 0x7000, URZ ;  /* 0x0000700018207890 */ /* 0x000fe4000fffe03f */
[----:B------:R-:W-:Y:S01]  /*8070*/  UIADD3 UR24, UR24, 0x8000, URZ ;  /* 0x0000800018187890 */ /* 0x000fe2000fffe03f */
[----:B------:R-:W-:Y:S01]  /*8080*/  LOP3.LUT R3, R3, R2, RZ, 0x3c, !PT ;  /* 0x0000000203037212 */ /* 0x000fe200078e3cff */
[----:B------:R-:W-:Y:S01]  /*8090*/  UMOV UR33, UR17 ;  /* 0x0000001100217c82 */ /* 0x000fe20008000000 */
[----:B------:R-:W-:Y:S01]  /*80a0*/  UMOV UR35, UR19 ;  /* 0x0000001300237c82 */ /* 0x000fe20008000000 */
[----:B------:R-:W-:Y:S01]  /*80b0*/  UMOV UR26, 0x80 ;  /* 0x00000080001a7882 */ /* 0x000fe20000000000 */
[----:B------:R-:W-:Y:S01]  /*80c0*/  UMOV UR28, UR20 ;  /* 0x00000014001c7c82 */ /* 0x000fe20008000000 */
[----:B------:R-:W-:Y:S01]  /*80d0*/  UMOV UR29, UR21 ;  /* 0x00000015001d7c82 */ /* 0x000fe20008000000 */
[----:B------:R-:W-:Y:S01]  /*80e0*/  UMOV UR25, UR17 ;  /* 0x0000001100197c82 */ /* 0x000fe20008000000 */
[----:B------:R-:W-:Y:S01]  /*80f0*/  UMOV UR27, UR19 ;  /* 0x00000013001b7c82 */ /* 0x000fe20008000000 */
[----:B------:R1:W-:Y:S01]  /*8100*/  UTMALDG.4D [UR16], [UR6], desc[UR8] ;  /* 0x00000810060075b4 */ /* 0x0003e20008019000 */
[----:B------:R-:W-:Y:S01]  /*8110*/  SEL R2, R5, RZ, P4 ;  /* 0x000000ff05027207 */ /* 0x000fe20002000000 */
[----:B------:R1:W-:Y:S01]  /*8120*/  UTMALDG.4D [UR32], [UR6], desc[UR8] ;  /* 0x00000820060075b4 */ /* 0x0003e20008019000 */
[----:B------:R1:W-:Y:S02]  /*8130*/  UTMALDG.4D [UR24], [UR6], desc[UR8] ;  /* 0x00000818060075b4 */ /* 0x0003e40008019000 */
[----:B-1----:R-:W-:-:S03]  /*8140*/  NOP ;  /* 0x0000000000007918 */ /* 0x002fc60000000000 */
.L_x_82:
[----:B------:R-:W-:Y:S05]  /*8150*/  BSYNC B1 ;  /* 0x0000000000017941 */ /* 0x000fea0003800000 */
.L_x_81:
[----:B------:R-:W-:Y:S01]  /*8160*/  ISETP.LT.OR P4, PT, R4, 0x4, !P3 ;  /* 0x000000040400780c */ /* 0x000fe20005f81670 */
[----:B------:R-:W-:-:S12]  /*8170*/  BSSY B1, `(.L_x_86) ;  /* 0x0000026000017945 */ /* 0x000fd80003800000 */
[----:B------:R-:W-:Y:S05]  /*8180*/  @P4 BRA `(.L_x_87) ;  /* 0x0000000000904947 */ /* 0x000fea0003800000 */
[----:B------:R-:W1:Y:S01]  /*8190*/  S2R R6, SR_CgaCtaId ;  /* 0x0000000000067919 */ /* 0x000e620000008800 */
[----:B------:R-:W-:Y:S02]  /*81a0*/  MOV R5, 0x400 ;  /* 0x0000040000057802 */ /* 0x000fe40000000f00 */
[----:B------:R-:W-:Y:S02]  /*81b0*/  SHF.L.U32 R7, R3, 0x1f, RZ ;  /* 0x0000001f03077819 */ /* 0x000fe400000006ff */
[----:B-1----:R-:W-:-:S05]  /*81c0*/  LEA R5, R6, R5, 0x18 ;  /* 0x0000000506057211 */ /* 0x002fca00078ec0ff */
[----:B------:R-:W-:-:S04]  /*81d0*/  IMAD R6, R2, 0x8, R5 ;  /* 0x0000000802067824 */ /* 0x000fc800078e0205 */
[----:B------:R-:W1:Y:S02]  /*81e0*/  SYNCS.PHASECHK.TRANS64.TRYWAIT P4, [R6+URZ+0x15028], R7 ;  /* 0x01502807060075a7 */ /* 0x000e64000808017f */
[----:B-1----:R-:W-:Y:S05]  /*81f0*/  @!P4 BRA `(.L_x_88) ;  /* 0x000000040098c947 */ /* 0x002fea0003800000 */
.L_x_103:
[----:B-1----:R-:W-:-:S04]  /*8200*/  @P1 MOV R7, 0x3000 ;  /* 0x0000300000071802 */ /* 0x002fc80000000f00 */
[----:B------:R1:W-:Y:S02]  /*8210*/  @P1 SYNCS.ARRIVE.TRANS64 RZ, [R6+URZ+0x15000], R7 ;  /* 0x0150000706ff19a7 */ /* 0x0003e4000800003f */
[----:B-1----:R-:W-:-:S04]  /*8220*/  PRMT R7, R0, 0x9910, RZ ;  /* 0x0000991000077816 */ /* 0x002fc800000000ff */
[----:B------:R-:W-:-:S13]  /*8230*/  ISETP.NE.AND P4, PT, R7, 0x2, PT ;  /* 0x000000020700780c */ /* 0x000fda0003f85270 */
[----:B------:R-:W-:Y:S05]  /*8240*/  @P4 BRA `(.L_x_89) ;  /* 0x0000000000044947 */ /* 0x000fea0003800000 */
[----:B------:R-:W-:Y:S01]  /*8250*/  BPT.TRAP 0x1 ;  /* 0x000000040000795c */ /* 0x000fe20000300000 */
.L_x_89:
[----:B------:R-:W-:Y:S05]  /*8260*/  @P0 BRA `(.L_x_90) ;  /* 0x0000000000040947 */ /* 0x000fea0003800000 */
[----:B------:R-:W-:Y:S01]  /*8270*/  BPT.TRAP 0x1 ;  /* 0x000000040000795c */ /* 0x000fe20000300000 */
.L_x_90:
        /* <DEDUP_REMOVED lines=11> */
[----:B------:R-:W-:-:S02]  /*8330*/  VIADD R8, R8, 0x1 ;  /* 0x0000000108087836 */ /* 0x000fc40000000000 */
[C---:B------:R-:W-:Y:S01]  /*8340*/  ISETP.NE.AND P4, PT, R2.reuse, 0x5, PT ;  /* 0x000000050200780c */ /* 0x040fe20003f85270 */
[----:B------:R-:W-:Y:S02]  /*8350*/  UIADD3 UR17, UR17, 0x15000, URZ ;  /* 0x0001500011117890 */ /* 0x000fe4000fffe03f */
[----:B------:R-:W-:Y:S01]  /*8360*/  USHF.L.U32 UR18, UR18, 0x6, URZ ;  /* 0x0000000612127899 */ /* 0x000fe2000800063f */
[----:B------:R-:W-:Y:S01]  /*8370*/  SEL R6, RZ, 0x1, P4 ;  /* 0x00000001ff067807 */ /* 0x000fe20002000000 */
[----:B------:R-:W-:Y:S01]  /*8380*/  UIADD3 UR16, UR16, 0x6000, URZ ;  /* 0x0000600010107890 */ /* 0x000fe2000fffe03f */
[----:B------:R-:W-:Y:S02]  /*8390*/  SEL R2, R2, RZ, P4 ;  /* 0x000000ff02027207 */ /* 0x000fe40002000000 */
[----:B------:R-:W-:-:S06]  /*83a0*/  LOP3.LUT R3, R3, R6, RZ, 0x3c, !PT ;  /* 0x0000000603037212 */ /* 0x000fcc00078e3cff */
[----:B------:R1:W-:Y:S02]  /*83b0*/  UTMALDG.4D [UR16], [UR6], desc[UR8] ;  /* 0x00000810060075b4 */ /* 0x0003e40008019000 */
[----:B-1----:R-:W-:Y:S01]  /*83c0*/  NOP ;  /* 0x0000000000007918 */ /* 0x002fe20000000000 */
.L_x_87:
[----:B------:R-:W-:Y:S05]  /*83d0*/  BSYNC B1 ;  /* 0x0000000000017941 */ /* 0x000fea0003800000 */
.L_x_86:
[C---:B------:R-:W-:Y:S02]  /*83e0*/  ISETP.GT.AND P4, PT, R4.reuse, 0x4, PT ;  /* 0x000000040400780c */ /* 0x040fe40003f84270 */
[----:B------:R-:W-:-:S11]  /*83f0*/  IADD3 R4, R4, -0x2, RZ ;  /* 0xfffffffe04047810 */ /* 0x000fd60007ffe0ff */
[----:B------:R-:W-:Y:S05]  /*8400*/  @P4 BRA `(.L_x_91) ;  /* 0xfffffff800844947 */ /* 0x000fea000383ffff */
[----:B------:R-:W-:Y:S05]  /*8410*/  BSYNC B0 ;  /* 0x0000000000007941 */ /* 0x000fea0003800000 */
.L_x_80:
[----:B------:R-:W-:Y:S05]  /*8420*/  EXIT ;  /* 0x000000000000794d */ /* 0x000fea0003800000 */
.L_x_15:
[----:B--2---:R-:W-:-:S04]  /*8430*/  MOV R3, UR7 ;  /* 0x0000000700037c02 */ /* 0x004fc80008000f00 */
[----:B------:R2:W3:Y:S03]  /*8440*/  SYNCS.PHASECHK.TRANS64.TRYWAIT P1, [R3+URZ+0x15050], R2 ;  /* 0x01505002030075a7 */ /* 0x0004e6000802017f */
[----:B---3--:R-:W-:Y:S05]  /*8450*/  @!P1 NANOSLEEP.SYNCS 0x989680 ;  /* 0x009896800000995d */ /* 0x008fea0003900000 */
[----:B------:R-:W3:Y:S02]  /*8460*/  @!P1 SYNCS.PHASECHK.TRANS64 P1, [R3+URZ+0x15050], R2 ;  /* 0x01505002030095a7 */ /* 0x000ee4000802007f */
[----:B---3--:R-:W-:Y:S05]  /*8470*/  @!P1 BRA `(.L_x_15) ;  /* 0xfffffffc00ec9947 */ /* 0x008fea000383ffff */
[----:B------:R-:W-:Y:S05]  /*8480*/  BRA `(.L_x_92) ;  /* 0xffffff8800307947 */ /* 0x000fea000383ffff */
.L_x_17:
[----:B--2---:R-:W-:-:S04]  /*8490*/  IMAD.U32 R3, RZ, RZ, UR36 ;  /* 0x00000024ff037e24 */ /* 0x004fc8000f8e00ff */
[----:B------:R2:W3:Y:S03]  /*84a0*/  SYNCS.PHASECHK.TRANS64.TRYWAIT P1, [R3+URZ+0x15000], R2 ;  /* 0x01500002030075a7 */ /* 0x0004e6000802017f */
[----:B---3--:R-:W-:Y:S05]  /*84b0*/  @!P1 NANOSLEEP.SYNCS 0x989680 ;  /* 0x009896800000995d */ /* 0x008fea0003900000 */
[----:B------:R-:W3:Y:S02]  /*84c0*/  @!P1 SYNCS.PHASECHK.TRANS64 P1, [R3+URZ+0x15000], R2 ;  /* 0x01500002030095a7 */ /* 0x000ee4000802007f */
[----:B---3--:R-:W-:Y:S05]  /*84d0*/  @!P1 BRA `(.L_x_17) ;  /* 0xfffffffc00ec9947 */ /* 0x008fea000383ffff */
[----:B------:R-:W-:Y:S05]  /*84e0*/  BRA `(.L_x_93) ;  /* 0xffffff8800347947 */ /* 0x000fea000383ffff */
.L_x_18:
[----:B--2---:R-:W-:-:S04]  /*84f0*/  MOV R4, UR10 ;  /* 0x0000000a00047c02 */ /* 0x004fc80008000f00 */
[----:B------:R2:W3:Y:S03]  /*8500*/  SYNCS.PHASECHK.TRANS64.TRYWAIT P1, [R4+URZ], R3 ;  /* 0x00000003040075a7 */ /* 0x0004e6000802017f */
[----:B---3--:R-:W-:Y:S05]  /*8510*/  @!P1 NANOSLEEP.SYNCS 0x989680 ;  /* 0x009896800000995d */ /* 0x008fea0003900000 */
[----:B------:R-:W3:Y:S02]  /*8520*/  @!P1 SYNCS.PHASECHK.TRANS64 P1, [R4+URZ], R3 ;  /* 0x00000003040095a7 */ /* 0x000ee4000802007f */
[----:B---3--:R-:W-:Y:S05]  /*8530*/  @!P1 BRA `(.L_x_18) ;  /* 0xfffffffc00ec9947 */ /* 0x008fea000383ffff */
[----:B------:R-:W-:Y:S05]  /*8540*/  BRA `(.L_x_94) ;  /* 0xffffff8800387947 */ /* 0x000fea000383ffff */
.L_x_20:
[----:B-1----:R-:W-:-:S04]  /*8550*/  MOV R9, UR36 ;  /* 0x0000002400097c02 */ /* 0x002fc80008000f00 */
[----:B------:R1:W2:Y:S03]  /*8560*/  SYNCS.PHASECHK.TRANS64.TRYWAIT P1, [R9+URZ+0x15008], R2 ;  /* 0x01500802090075a7 */ /* 0x0002a6000802017f */
[----:B--2---:R-:W-:Y:S05]  /*8570*/  @!P1 NANOSLEEP.SYNCS 0x989680 ;  /* 0x009896800000995d */ /* 0x004fea0003900000 */
[----:B------:R-:W2:Y:S02]  /*8580*/  @!P1 SYNCS.PHASECHK.TRANS64 P1, [R9+URZ+0x15008], R2 ;  /* 0x01500802090095a7 */ /* 0x000ea4000802007f */
[----:B--2---:R-:W-:Y:S05]  /*8590*/  @!P1 BRA `(.L_x_20) ;  /* 0xfffffffc00ec9947 */ /* 0x004fea000383ffff */
[----:B------:R-:W-:Y:S05]  /*85a0*/  BRA `(.L_x_95) ;  /* 0xffffffa000d07947 */ /* 0x000fea000383ffff */
.L_x_25:
[----:B-1----:R-:W-:-:S04]  /*85b0*/  IMAD.U32 R4, RZ, RZ, UR7 ;  /* 0x00000007ff047e24 */ /* 0x002fc8000f8e00ff */
[----:B------:R1:W2:Y:S03]  /*85c0*/  SYNCS.PHASECHK.TRANS64.TRYWAIT P2, [R4+URZ+0x15000], R3 ;  /* 0x01500003040075a7 */ /* 0x0002a6000804017f */
[----:B--2---:R-:W-:Y:S05]  /*85d0*/  @!P2 NANOSLEEP.SYNCS 0x989680 ;  /* 0x009896800000a95d */ /* 0x004fea0003900000 */
[----:B------:R-:W2:Y:S02]  /*85e0*/  @!P2 SYNCS.PHASECHK.TRANS64 P2, [R4+URZ+0x15000], R3 ;  /* 0x015000030400a5a7 */ /* 0x000ea4000804007f */
[----:B--2---:R-:W-:Y:S05]  /*85f0*/  @!P2 BRA `(.L_x_25) ;  /* 0xfffffffc00eca947 */ /* 0x004fea000383ffff */
[----:B------:R-:W-:Y:S05]  /*8600*/  BRA `(.L_x_96) ;  /* 0xffffffa400547947 */ /* 0x000fea000383ffff */
.L_x_29:
[----:B-1----:R-:W-:-:S04]  /*8610*/  MOV R10, UR4 ;  /* 0x00000004000a7c02 */ /* 0x002fc80008000f00 */
[----:B------:R1:W2:Y:S03]  /*8620*/  SYNCS.PHASECHK.TRANS64.TRYWAIT P2, [R10+URZ+0x15000], R19 ;  /* 0x015000130a0075a7 */ /* 0x0002a6000804017f */
[----:B--2---:R-:W-:Y:S05]  /*8630*/  @!P2 NANOSLEEP.SYNCS 0x989680 ;  /* 0x009896800000a95d */ /* 0x004fea0003900000 */
[----:B------:R-:W2:Y:S02]  /*8640*/  @!P2 SYNCS.PHASECHK.TRANS64 P2, [R10+URZ+0x15000], R19 ;  /* 0x015000130a00a5a7 */ /* 0x000ea4000804007f */
[----:B--2---:R-:W-:Y:S05]  /*8650*/  @!P2 BRA `(.L_x_29) ;  /* 0xfffffffc00eca947 */ /* 0x004fea000383ffff */
[----:B------:R-:W-:Y:S05]  /*8660*/  BRA `(.L_x_28) ;  /* 0xffffffc400507947 */ /* 0x000fea000383ffff */
.L_x_45:
[----:B-1----:R-:W-:-:S04]  /*8670*/  MOV R3, UR4 ;  /* 0x0000000400037c02 */ /* 0x002fc80008000f00 */
[----:B------:R1:W2:Y:S03]  /*8680*/  SYNCS.PHASECHK.TRANS64.TRYWAIT P0, [R3+URZ+0x15098], R0 ;  /* 0x01509800030075a7 */ /* 0x0002a6000800017f */
[----:B--2---:R-:W-:Y:S05]  /*8690*/  @!P0 NANOSLEEP.SYNCS 0x989680 ;  /* 0x009896800000895d */ /* 0x004fea0003900000 */
[----:B------:R-:W2:Y:S02]  /*86a0*/  @!P0 SYNCS.PHASECHK.TRANS64 P0, [R3+URZ+0x15098], R0 ;  /* 0x01509800030085a7 */ /* 0x000ea4000800007f */
[----:B--2---:R-:W-:Y:S05]  /*86b0*/  @!P0 BRA `(.L_x_45) ;  /* 0xfffffffc00ec8947 */ /* 0x004fea000383ffff */
[----:B------:R-:W-:Y:S05]  /*86c0*/  BRA `(.L_x_97) ;  /* 0xffffffcc00e07947 */ /* 0x000fea000383ffff */
.L_x_62:
[----:B--2---:R2:W4:Y:S02]  /*86d0*/  SYNCS.PHASECHK.TRANS64.TRYWAIT P0, [R4+URZ+0x15060], R3 ;  /* 0x01506003040075a7 */ /* 0x004524000800017f */
[----:B----4-:R-:W-:Y:S05]  /*86e0*/  @!P0 NANOSLEEP.SYNCS 0x989680 ;  /* 0x009896800000895d */ /* 0x010fea0003900000 */
[----:B------:R-:W4:Y:S02]  /*86f0*/  @!P0 SYNCS.PHASECHK.TRANS64 P0, [R4+URZ+0x15060], R3 ;  /* 0x01506003040085a7 */ /* 0x000f24000800007f */
[----:B----4-:R-:W-:Y:S05]  /*8700*/  @!P0 BRA `(.L_x_62) ;  /* 0xfffffffc00f08947 */ /* 0x010fea000383ffff */
[----:B------:R-:W-:Y:S05]  /*8710*/  BRA `(.L_x_98) ;  /* 0xffffffe800b47947 */ /* 0x000fea000383ffff */
.L_x_67:
[----:B-1----:R1:W2:Y:S02]  /*8720*/  SYNCS.PHASECHK.TRANS64.TRYWAIT P0, [R2+URZ+0x15028], R5 ;  /* 0x01502805020075a7 */ /* 0x0022a4000800017f */
[----:B--2---:R-:W-:Y:S05]  /*8730*/  @!P0 NANOSLEEP.SYNCS 0x989680 ;  /* 0x009896800000895d */ /* 0x004fea0003900000 */
[----:B------:R-:W2:Y:S02]  /*8740*/  @!P0 SYNCS.PHASECHK.TRANS64 P0, [R2+URZ+0x15028], R5 ;  /* 0x01502805020085a7 */ /* 0x000ea4000800007f */
[----:B--2---:R-:W-:Y:S05]  /*8750*/  @!P0 BRA `(.L_x_67) ;  /* 0xfffffffc00f08947 */ /* 0x004fea000383ffff */
[----:B------:R-:W-:Y:S05]  /*8760*/  BRA `(.L_x_99) ;  /* 0xffffffec00687947 */ /* 0x000fea000383ffff */
.L_x_72:
[----:B-1----:R1:W2:Y:S02]  /*8770*/  SYNCS.PHASECHK.TRANS64.TRYWAIT P0, [R5+URZ+0x15060], R6 ;  /* 0x01506006050075a7 */ /* 0x0022a4000800017f */
[----:B--2---:R-:W-:Y:S05]  /*8780*/  @!P0 NANOSLEEP.SYNCS 0x989680 ;  /* 0x009896800000895d */ /* 0x004fea0003900000 */
[----:B------:R-:W2:Y:S02]  /*8790*/  @!P0 SYNCS.PHASECHK.TRANS64 P0, [R5+URZ+0x15060], R6 ;  /* 0x01506006050085a7 */ /* 0x000ea4000800007f */
[----:B--2---:R-:W-:Y:S05]  /*87a0*/  @!P0 BRA `(.L_x_72) ;  /* 0xfffffffc00f08947 */ /* 0x004fea000383ffff */
[----:B------:R-:W-:Y:S05]  /*87b0*/  BRA `(.L_x_100) ;  /* 0xfffffff0001c7947 */ /* 0x000fea000383ffff */
.L_x_77:
[----:B-1----:R1:W2:Y:S02]  /*87c0*/  SYNCS.PHASECHK.TRANS64.TRYWAIT P0, [R4+URZ+0x15028], R7 ;  /* 0x01502807040075a7 */ /* 0x0022a4000800017f */
[----:B--2---:R-:W-:Y:S05]  /*87d0*/  @!P0 NANOSLEEP.SYNCS 0x989680 ;  /* 0x009896800000895d */ /* 0x004fea0003900000 */
[----:B------:R-:W2:Y:S02]  /*87e0*/  @!P0 SYNCS.PHASECHK.TRANS64 P0, [R4+URZ+0x15028], R7 ;  /* 0x01502807040085a7 */ /* 0x000ea4000800007f */
[----:B--2---:R-:W-:Y:S05]  /*87f0*/  @!P0 BRA `(.L_x_77) ;  /* 0xfffffffc00f08947 */ /* 0x004fea000383ffff */
[----:B------:R-:W-:Y:S05]  /*8800*/  BRA `(.L_x_101) ;  /* 0xfffffff000dc7947 */ /* 0x000fea000383ffff */
.L_x_83:
[----:B-1----:R1:W2:Y:S02]  /*8810*/  SYNCS.PHASECHK.TRANS64.TRYWAIT P4, [R6+URZ+0x15028], R5 ;  /* 0x01502805060075a7 */ /* 0x0022a4000808017f */
[----:B--2---:R-:W-:Y:S05]  /*8820*/  @!P4 NANOSLEEP.SYNCS 0x989680 ;  /* 0x009896800000c95d */ /* 0x004fea0003900000 */
[----:B------:R-:W2:Y:S02]  /*8830*/  @!P4 SYNCS.PHASECHK.TRANS64 P4, [R6+URZ+0x15028], R5 ;  /* 0x015028050600c5a7 */ /* 0x000ea4000808007f */
[----:B--2---:R-:W-:Y:S05]  /*8840*/  @!P4 BRA `(.L_x_83) ;  /* 0xfffffffc00f0c947 */ /* 0x004fea000383ffff */
[----:B------:R-:W-:Y:S05]  /*8850*/  BRA `(.L_x_102) ;  /* 0xfffffff400947947 */ /* 0x000fea000383ffff */
.L_x_88:
[----:B-1----:R1:W2:Y:S02]  /*8860*/  SYNCS.PHASECHK.TRANS64.TRYWAIT P4, [R6+URZ+0x15028], R7 ;  /* 0x01502807060075a7 */ /* 0x0022a4000808017f */
[----:B--2---:R-:W-:Y:S05]  /*8870*/  @!P4 NANOSLEEP.SYNCS 0x989680 ;  /* 0x009896800000c95d */ /* 0x004fea0003900000 */
[----:B------:R-:W2:Y:S02]  /*8880*/  @!P4 SYNCS.PHASECHK.TRANS64 P4, [R6+URZ+0x15028], R7 ;  /* 0x015028070600c5a7 */ /* 0x000ea4000808007f */
[----:B--2---:R-:W-:Y:S05]  /*8890*/  @!P4 BRA `(.L_x_88) ;  /* 0xfffffffc00f0c947 */ /* 0x004fea000383ffff */
[----:B------:R-:W-:Y:S05]  /*88a0*/  BRA `(.L_x_103) ;  /* 0xfffffff800547947 */ /* 0x000fea000383ffff */
        .weak           $__internal_0_$__cuda_sm20_rcp_rn_f32_slowpath
        .type           $__internal_0_$__cuda_sm20_rcp_rn_f32_slowpath,@function
        .size           $__internal_0_$__cuda_sm20_rcp_rn_f32_slowpath,(.L_x_109 - $__internal_0_$__cuda_sm20_rcp_rn_f32_slowpath)
$__internal_0_$__cuda_sm20_rcp_rn_f32_slowpath:
[----:B------:R-:W-:Y:S01]  /*88b0*/  IMAD.SHL.U32 R0, R2, 0x2, RZ ;  /* 0x0000000202007824 */ /* 0x000fe200078e00ff */
[----:B------:R-:W-:Y:S04]  /*88c0*/  BSSY B2, `(.L_x_104) ;  /* 0x0000030000027945 */ /* 0x000fe80003800000 */
[----:B------:R-:W-:-:S04]  /*88d0*/  SHF.R.U32.HI R16, RZ, 0x18, R0 ;  /* 0x00000018ff107819 */ /* 0x000fc80000011600 */
[----:B------:R-:W-:-:S13]  /*88e0*/  ISETP.NE.U32.AND P0, PT, R16, RZ, PT ;  /* 0x000000ff1000720c */ /* 0x000fda0003f05070 */
[----:B------:R-:W-:Y:S05]  /*88f0*/  @P0 BRA `(.L_x_105) ;  /* 0x0000000000280947 */ /* 0x000fea0003800000 */
[----:B------:R-:W-:-:S04]  /*8900*/  SHF.L.U32 R0, R2, 0x1, RZ ;  /* 0x0000000102007819 */ /* 0x000fc800000006ff */
[----:B------:R-:W-:-:S13]  /*8910*/  ISETP.NE.AND P0, PT, R0, RZ, PT ;  /* 0x000000ff0000720c */ /* 0x000fda0003f05270 */
[----:B------:R-:W-:Y:S01]  /*8920*/  @P0 FFMA R7, R2, 1.84467440737095516160e+19, RZ ;  /* 0x5f80000002070823 */ /* 0x000fe200000000ff */
[----:B------:R-:W-:Y:S08]  /*8930*/  @!P0 MUFU.RCP R6, R2 ;  /* 0x0000000200068308 */ /* 0x000ff00000001000 */
[----:B------:R-:W1:Y:S02]  /*8940*/  @P0 MUFU.RCP R0, R7 ;  /* 0x0000000700000308 */ /* 0x000e640000001000 */
[----:B-1----:R-:W-:-:S04]  /*8950*/  @P0 FFMA R8, R7, R0, -1 ;  /* 0xbf80000007080423 */ /* 0x002fc80000000000 */
[----:B------:R-:W-:-:S04]  /*8960*/  @P0 FADD.FTZ R13, -R8, -RZ ;  /* 0x800000ff080d0221 */ /* 0x000fc80000010100 */
[----:B------:R-:W-:-:S04]  /*8970*/  @P0 FFMA R0, R0, R13, R0 ;  /* 0x0000000d00000223 */ /* 0x000fc80000000000 */
[----:B------:R-:W-:Y:S01]  /*8980*/  @P0 FFMA R6, R0, 1.84467440737095516160e+19, RZ ;  /* 0x5f80000000060823 */ /* 0x000fe200000000ff */
[----:B------:R-:W-:Y:S06]  /*8990*/  BRA `(.L_x_106) ;  /* 0x0000000000887947 */ /* 0x000fec0003800000 */
.L_x_105:
[----:B------:R-:W-:-:S04]  /*89a0*/  IADD3 R18, R16, -0xfd, RZ ;  /* 0xffffff0310127810 */ /* 0x000fc80007ffe0ff */
[----:B------:R-:W-:-:S13]  /*89b0*/  ISETP.GT.U32.AND P0, PT, R18, 0x1, PT ;  /* 0x000000011200780c */ /* 0x000fda0003f04070 */
[----:B------:R-:W-:Y:S05]  /*89c0*/  @P0 BRA `(.L_x_107) ;  /* 0x0000000000780947 */ /* 0x000fea0003800000 */
[----:B------:R-:W-:Y:S01]  /*89d0*/  LOP3.LUT R0, R2, 0x7fffff, RZ, 0xc0, !PT ;  /* 0x007fffff02007812 */ /* 0x000fe200078ec0ff */
[----:B------:R-:W-:-:S03]  /*89e0*/  IMAD.MOV.U32 R13, RZ, RZ, 0x3 ;  /* 0x00000003ff0d7424 */ /* 0x000fc600078e00ff */
[----:B------:R-:W-:Y:S02]  /*89f0*/  LOP3.LUT R0, R0, 0x3f800000, RZ, 0xfc, !PT ;  /* 0x3f80000000007812 */ /* 0x000fe400078efcff */
[----:B------:R-:W-:Y:S02]  /*8a00*/  SHF.L.U32 R13, R13, R18, RZ ;  /* 0x000000120d0d7219 */ /* 0x000fe400000006ff */
[----:B------:R-:W1:Y:S02]  /*8a10*/  MUFU.RCP R7, R0 ;  /* 0x0000000000077308 */ /* 0x000e640000001000 */
[----:B-1----:R-:W-:-:S04]  /*8a20*/  FFMA R6, R0, R7, -1 ;  /* 0xbf80000000067423 */ /* 0x002fc80000000007 */
[----:B------:R-:W-:-:S04]  /*8a30*/  FADD.FTZ R6, -R6, -RZ ;  /* 0x800000ff06067221 */ /* 0x000fc80000010100 */
[CCC-:B------:R-:W-:Y:S01]  /*8a40*/  FFMA.RM R8, R7.reuse, R6.reuse, R7.reuse ;  /* 0x0000000607087223 */ /* 0x1c0fe20000004007 */
[----:B------:R-:W-:-:S04]  /*8a50*/  FFMA.RP R7, R7, R6, R7 ;  /* 0x0000000607077223 */ /* 0x000fc80000008007 */
[C---:B------:R-:W-:Y:S02]  /*8a60*/  LOP3.LUT R6, R8.reuse, 0x7fffff, RZ, 0xc0, !PT ;  /* 0x007fffff08067812 */ /* 0x040fe400078ec0ff */
[----:B------:R-:W-:Y:S02]  /*8a70*/  FSETP.NEU.FTZ.AND P0, PT, R8, R7, PT ;  /* 0x000000070800720b */ /* 0x000fe40003f1d000 */
[----:B------:R-:W-:Y:S02]  /*8a80*/  LOP3.LUT R6, R6, 0x800000, RZ, 0xfc, !PT ;  /* 0x0080000006067812 */ /* 0x000fe400078efcff */
[----:B------:R-:W-:Y:S02]  /*8a90*/  SEL R7, RZ, 0xffffffff, !P0 ;  /* 0xffffffffff077807 */ /* 0x000fe40004000000 */
[----:B------:R-:W-:Y:S02]  /*8aa0*/  LOP3.LUT R13, R13, R6, RZ, 0xc0, !PT ;  /* 0x000000060d0d7212 */ /* 0x000fe400078ec0ff */
[----:B------:R-:W-:-:S02]  /*8ab0*/  IADD3 R7, -R7, RZ, RZ ;  /* 0x000000ff07077210 */ /* 0x000fc40007ffe1ff */
[-C--:B------:R-:W-:Y:S02]  /*8ac0*/  SHF.R.U32.HI R13, RZ, R18.reuse, R13 ;  /* 0x00000012ff0d7219 */ /* 0x080fe4000001160d */
[--C-:B------:R-:W-:Y:S01]  /*8ad0*/  LOP3.LUT P1, RZ, R7, R18, R6.reuse, 0xf8, !PT ;  /* 0x0000001207ff7212 */ /* 0x100fe2000782f806 */
[----:B------:R-:W-:Y:S01]  /*8ae0*/  VIADD R7, R16, 0xffffff04 ;  /* 0xffffff0410077836 */ /* 0x000fe20000000000 */
[C---:B------:R-:W-:Y:S02]  /*8af0*/  LOP3.LUT P0, RZ, R13.reuse, 0x1, RZ, 0xc0, !PT ;  /* 0x000000010dff7812 */ /* 0x040fe4000780c0ff */
[----:B------:R-:W-:Y:S02]  /*8b00*/  LOP3.LUT P2, RZ, R13, 0x2, RZ, 0xc0, !PT ;  /* 0x000000020dff7812 */ /* 0x000fe4000784c0ff */
[----:B------:R-:W-:Y:S02]  /*8b10*/  SHF.R.U32.HI R7, RZ, R7, R6 ;  /* 0x00000007ff077219 */ /* 0x000fe40000011606 */
[----:B------:R-:W-:-:S02]  /*8b20*/  PLOP3.LUT P0, PT, P0, P1, P2, 0xe0, 0x0 ;  /* 0x000000000000781c */ /* 0x000fc40000703c20 */
[----:B------:R-:W-:Y:S02]  /*8b30*/  LOP3.LUT P1, RZ, R2, 0x7fffff, RZ, 0xc0, !PT ;  /* 0x007fffff02ff7812 */ /* 0x000fe4000782c0ff */
[----:B------:R-:W-:-:S04]  /*8b40*/  SEL R0, RZ, 0x1, !P0 ;  /* 0x00000001ff007807 */ /* 0x000fc80004000000 */
[----:B------:R-:W-:-:S04]  /*8b50*/  IADD3 R0, -R0, RZ, RZ ;  /* 0x000000ff00007210 */ /* 0x000fc80007ffe1ff */
[----:B------:R-:W-:-:S13]  /*8b60*/  ISETP.GE.AND P0, PT, R0, RZ, PT ;  /* 0x000000ff0000720c */ /* 0x000fda0003f06270 */
[----:B------:R-:W-:-:S04]  /*8b70*/  @!P0 IADD3 R7, R7, 0x1, RZ ;  /* 0x0000000107078810 */ /* 0x000fc80007ffe0ff */
[----:B------:R-:W-:-:S04]  /*8b80*/  @!P1 SHF.L.U32 R7, R7, 0x1, RZ ;  /* 0x0000000107079819 */ /* 0x000fc800000006ff */
[----:B------:R-:W-:Y:S01]  /*8b90*/  LOP3.LUT R6, R7, 0x80000000, R2, 0xf8, !PT ;  /* 0x8000000007067812 */ /* 0x000fe200078ef802 */
[----:B------:R-:W-:Y:S06]  /*8ba0*/  BRA `(.L_x_106) ;  /* 0x0000000000047947 */ /* 0x000fec0003800000 */
.L_x_107:
[----:B------:R1:W2:Y:S02]  /*8bb0*/  MUFU.RCP R6, R2 ;  /* 0x0000000200067308 */ /* 0x0002a40000001000 */
.L_x_106:
[----:B------:R-:W-:Y:S05]  /*8bc0*/  BSYNC B2 ;  /* 0x0000000000027941 */ /* 0x000fea0003800000 */
.L_x_104:
[----:B--2---:R-:W-:Y:S01]  /*8bd0*/  IMAD.MOV.U32 R0, RZ, RZ, R6 ;  /* 0x000000ffff007224 */ /* 0x004fe200078e0006 */
[----:B------:R-:W-:Y:S02]  /*8be0*/  MOV R6, R12 ;  /* 0x0000000c00067202 */ /* 0x000fe40000000f00 */
[----:B------:R-:W-:-:S04]  /*8bf0*/  MOV R7, 0x0 ;  /* 0x0000000000077802 */ /* 0x000fc80000000f00 */
[----:B-1----:R-:W-:Y:S05]  /*8c00*/  RET.REL.NODEC R6 `(_ZN7cutlass13device_kernelINS_4fmha6kernel28FmhaKernelTmaWarpSpecializedINS1_10collective30FmhaMainloopTmaWarpSpecializedINS_12float_e4m3_tEffN4cute5tupleIJNS7_1CILi128EEENS9_ILi64EEENS9_ILi192EEEEEENS8_IJiNS9_ILi1EEENS8_IJiiEEEEEESG_NS8_IJSE_iSF_EEENS4_13DefaultFusionEJEEENS4_15FmhaFwdEpilogueIS6_fNS8_IJSB_SC_SB_EEEEENS2_23IndividualTileSchedulerEJEEEEEvNT_6ParamsE) ;  /* 0xffffff7006fc7950 */ /* 0x002fea0003c3ffff */
.L_x_108:
[----:B------:R-:W-:-:S00]  /*8c10*/  BRA `(.L_x_108) ;  /* 0xfffffffc00fc7947 */ /* 0x000fc0000383ffff */
[----:B------:R-:W-:-:S00]  /*8c20*/  NOP ;  /* 0x0000000000007918 */ /* 0x000fc00000000000 */
        /* <DEDUP_REMOVED lines=13> */
.L_x_109:


//--------------------- .nv.global.init           --------------------------
	.section	.nv.global.init,"aw",@progbits
.nv.global.init:
	.type		$str$24,@object
	.size		$str$24,($str$25 - $str$24)
$str$24:
        /*0000*/ 	.byte	0x28, 0x61, 0x64, 0x64, 0x72, 0x65, 0x73, 0x73, 0x20, 0x26, 0x20, 0x6d, 0x61, 0x73, 0x6b, 0x29
        /*0010*/ 	.byte	0x20, 0x3d, 0x3d, 0x20, 0x30, 0x00
	.type		$str$25,@object
	.size		$str$25,(__unnamed_1 - $str$25)
$str$25:
        /*0016*/ 	.byte	0x2f, 0x74, 0x6d, 0x70, 0x2f, 0x63, 0x75, 0x74, 0x6c, 0x61, 0x73, 0x73, 0x5f, 0x73, 0x77, 0x65
        /*0026*/ 	.byte	0x65, 0x70, 0x5f, 0x73, 0x72, 0x63, 0x2f, 0x69, 0x6e, 0x63, 0x6c, 0x75, 0x64, 0x65, 0x2f, 0x63
        /*0036*/ 	.byte	0x75, 0x74, 0x65, 0x2f, 0x70, 0x6f, 0x69, 0x6e, 0x74, 0x65, 0x72, 0x5f, 0x66, 0x6c, 0x61, 0x67
        /*0046*/ 	.byte	0x67, 0x65, 0x64, 0x2e, 0x68, 0x70, 0x70, 0x00
	.type		__unnamed_1,@object
	.size		__unnamed_1,(__unnamed_2 - __unnamed_1)
__unnamed_1:
        /*004e*/ 	.byte	0x61, 0x75, 0x74, 0x6f, 0x20, 0x63, 0x75, 0x74, 0x65, 0x3a, 0x3a, 0x61, 0x73, 0x5f, 0x70, 0x6f
        /* <DEDUP_REMOVED lines=27> */
        /*020e*/ 	.byte	0x43, 0x3c, 0x34, 0x30, 0x39, 0x36, 0x3e, 0x3e, 0x3e, 0x3e, 0x3e, 0x5d, 0x00
	.type		__unnamed_2,@object
	.size		__unnamed_2,(.L_1 - __unnamed_2)
__unnamed_2:
        /* <DEDUP_REMOVED lines=29> */
.L_1:


//--------------------- .nv.shared._ZN7cutlass13device_kernelINS_4fmha6kernel28FmhaKernelTmaWarpSpecializedINS1_10collective30FmhaMainloopTmaWarpSpecializedINS_12float_e4m3_tEffN4cute5tupleIJNS7_1CILi128EEENS9_ILi64EEENS9_ILi192EEEEEENS8_IJiNS9_ILi1EEENS8_IJiiEEEEEESG_NS8_IJSE_iSF_EEENS4_13DefaultFusionEJEEENS4_15FmhaFwdEpilogueIS6_fNS8_IJSB_SC_SB_EEEEENS2_23IndividualTileSchedulerEJEEEEEvNT_6ParamsE --------------------------
	.section	.nv.shared._ZN7cutlass13device_kernelINS_4fmha6kernel28FmhaKernelTmaWarpSpecializedINS1_10collective30FmhaMainloopTmaWarpSpecializedINS_12float_e4m3_tEffN4cute5tupleIJNS7_1CILi128EEENS9_ILi64EEENS9_ILi192EEEEEENS8_IJiNS9_ILi1EEENS8_IJiiEEEEEESG_NS8_IJSE_iSF_EEENS4_13DefaultFusionEJEEENS4_15FmhaFwdEpilogueIS6_fNS8_IJSB_SC_SB_EEEEENS2_23IndividualTileSchedulerEJEEEEEvNT_6ParamsE,"aw",@nobits
	.sectionflags	@""
	.align	16
	.zero		1024


//--------------------- .nv.shared.reserved.0     --------------------------
	.section	.nv.shared.reserved.0,"aw",@nobits
	.weak		__nv_reservedSMEM_offset_0_alias
	.size		__nv_reservedSMEM_offset_0_alias, 0, 0
	.other		__nv_reservedSMEM_offset_0_alias,@"STO_CUDA_RESERVED_SHARED STV_DEFAULT"
__nv_reservedSMEM_offset_0_alias:
	.zero		0


//--------------------- .nv.global                --------------------------
	.section	.nv.global,"aw",@nobits
.nv.global:
	.type		_ZN39_INTERNAL_05411814_4_k_cu_44306029_27714cute1_E,@object
	.size		_ZN39_INTERNAL_05411814_4_k_cu_44306029_27714cute1_E,(_ZN39_INTERNAL_05411814_4_k_cu_44306029_27714cuda3std3__45__cpo6cbeginE - _ZN39_INTERNAL_05411814_4_k_cu_44306029_27714cute1_E)
_ZN39_INTERNAL_05411814_4_k_cu_44306029_27714cute1_E:
	.zero		1
	.type		_ZN39_INTERNAL_05411814_4_k_cu_44306029_27714cuda3std3__45__cpo6cbeginE,@object
	.size		_ZN39_INTERNAL_05411814_4_k_cu_44306029_27714cuda3std3__45__cpo6cbeginE,(_ZN39_INTERNAL_05411814_4_k_cu_44306029_27714cuda3std3__48in_placeE - _ZN39_INTERNAL_05411814_4_k_cu_44306029_27714cuda3std3__45__cpo6cbeginE)
_ZN39_INTERNAL_05411814_4_k_cu_44306029_27714cuda3std3__45__cpo6cbeginE:
	.zero		1
	.type		_ZN39_INTERNAL_05411814_4_k_cu_44306029_27714cuda3std3__48in_placeE,@object
	.size		_ZN39_INTERNAL_05411814_4_k_cu_44306029_27714cuda3std3__48in_placeE,(_ZN39_INTERNAL_05411814_4_k_cu_44306029_27714cuda3std6ranges3__45__cpo9iter_moveE - _ZN39_INTERNAL_05411814_4_k_cu_44306029_27714cuda3std3__48in_placeE)
_ZN39_INTERNAL_05411814_4_k_cu_44306029_27714cuda3std3__48in_placeE:
	.zero		1
	.type		_ZN39_INTERNAL_05411814_4_k_cu_44306029_27714cuda3std6ranges3__45__cpo9iter_moveE,@object
	.size		_ZN39_INTERNAL_05411814_4_k_cu_44306029_27714cuda3std6ranges3__45__cpo9iter_moveE,(_ZN39_INTERNAL_05411814_4_k_cu_44306029_27714cuda3std3__45__cpo5beginE - _ZN39_INTERNAL_05411814_4_k_cu_44306029_27714cuda3std6ranges3__45__cpo9iter_moveE)
_ZN39_INTERNAL_05411814_4_k_cu_44306029_27714cuda3std6ranges3__45__cpo9iter_moveE:
	.zero		1
	.type		_ZN39_INTERNAL_05411814_4_k_cu_44306029_27714cuda3std3__45__cpo5beginE,@object
	.size		_ZN39_INTERNAL_05411814_4_k_cu_44306029_27714cuda3std3__45__cpo5beginE,(_ZN39_INTERNAL_05411814_4_k_cu_44306029_27714cuda3std3__441_GLOBAL__N__05411814_4_k_cu_44306029_27716ignoreE - _ZN39_INTERNAL_05411814_4_k_cu_44306029_27714cuda3std3__45__cpo5beginE)
_ZN39_INTERNAL_05411814_4_k_cu_44306029_27714cuda3std3__45__cpo5beginE:
	.zero		1
	.type		_ZN39_INTERNAL_05411814_4_k_cu_44306029_27714cuda3std3__441_GLOBAL__N__05411814_4_k_cu_44306029_27716ignoreE,@object
	.size		_ZN39_INTERNAL_05411814_4_k_cu_44306029_27714cuda3std3__441_GLOBAL__N__05411814_4_k_cu_44306029_27716ignoreE,(_ZN39_INTERNAL_05411814_4_k_cu_44306029_27714cute7productE - _ZN39_INTERNAL_05411814_4_k_cu_44306029_27714cuda3std3__441_GLOBAL__N__05411814_4_k_cu_44306029_27716ignoreE)
_ZN39_INTERNAL_05411814_4_k_cu_44306029_27714cuda3std3__441_GLOBAL__N__05411814_4_k_cu_44306029_27716ignoreE:
	.zero		1
	.type		_ZN39_INTERNAL_05411814_4_k_cu_44306029_27714cute7productE,@object
	.size		_ZN39_INTERNAL_05411814_4_k_cu_44306029_27714cute7productE,(_ZN39_INTERNAL_05411814_4_k_cu_44306029_27714cuda3std3__45__cpo3endE - _ZN39_INTERNAL_05411814_4_k_cu_44306029_27714cute7productE)
_ZN39_INTERNAL_05411814_4_k_cu_44306029_27714cute7productE:
	.zero		1
	.type		_ZN39_INTERNAL_05411814_4_k_cu_44306029_27714cuda3std3__45__cpo3endE,@object
	.size		_ZN39_INTERNAL_05411814_4_k_cu_44306029_27714cuda3std3__45__cpo3endE,(_ZN39_INTERNAL_05411814_4_k_cu_44306029_27714cuda3std3__419piecewise_constructE - _ZN39_INTERNAL_05411814_4_k_cu_44306029_27714cuda3std3__45__cpo3endE)
_ZN39_INTERNAL_05411814_4_k_cu_44306029_27714cuda3std3__45__cpo3endE:
	.zero		1
	.type		_ZN39_INTERNAL_05411814_4_k_cu_44306029_27714cuda3std3__419piecewise_constructE,@object
	.size		_ZN39_INTERNAL_05411814_4_k_cu_44306029_27714cuda3std3__419piecewise_constructE,(_ZN39_INTERNAL_05411814_4_k_cu_44306029_27714cuda3std3__45__cpo4cendE - _ZN39_INTERNAL_05411814_4_k_cu_44306029_27714cuda3std3__419piecewise_constructE)
_ZN39_INTERNAL_05411814_4_k_cu_44306029_27714cuda3std3__419piecewise_constructE:
	.zero		1
	.type		_ZN39_INTERNAL_05411814_4_k_cu_44306029_27714cuda3std3__45__cpo4cendE,@object
	.size		_ZN39_INTERNAL_05411814_4_k_cu_44306029_27714cuda3std3__45__cpo4cendE,(_ZN39_INTERNAL_05411814_4_k_cu_44306029_27714cuda3std6ranges3__45__cpo4swapE - _ZN39_INTERNAL_05411814_4_k_cu_44306029_27714cuda3std3__45__cpo4cendE)
_ZN39_INTERNAL_05411814_4_k_cu_44306029_27714cuda3std3__45__cpo4cendE:
	.zero		1
	.type		_ZN39_INTERNAL_05411814_4_k_cu_44306029_27714cuda3std6ranges3__45__cpo4swapE,@object
	.size		_ZN39_INTERNAL_05411814_4_k_cu_44306029_27714cuda3std6ranges3__45__cpo4swapE,(.L_9 - _ZN39_INTERNAL_05411814_4_k_cu_44306029_27714cuda3std6ranges3__45__cpo4swapE)
_ZN39_INTERNAL_05411814_4_k_cu_44306029_27714cuda3std6ranges3__45__cpo4swapE:
	.zero		1
.L_9:


//--------------------- .nv.constant0._ZN7cutlass13device_kernelINS_4fmha6kernel28FmhaKernelTmaWarpSpecializedINS1_10collective30FmhaMainloopTmaWarpSpecializedINS_12float_e4m3_tEffN4cute5tupleIJNS7_1CILi128EEENS9_ILi64EEENS9_ILi192EEEEEENS8_IJiNS9_ILi1EEENS8_IJiiEEEEEESG_NS8_IJSE_iSF_EEENS4_13DefaultFusionEJEEENS4_15FmhaFwdEpilogueIS6_fNS8_IJSB_SC_SB_EEEEENS2_23IndividualTileSchedulerEJEEEEEvNT_6ParamsE --------------------------
	.section	.nv.constant0._ZN7cutlass13device_kernelINS_4fmha6kernel28FmhaKernelTmaWarpSpecializedINS1_10collective30FmhaMainloopTmaWarpSpecializedINS_12float_e4m3_tEffN4cute5tupleIJNS7_1CILi128EEENS9_ILi64EEENS9_ILi192EEEEEENS8_IJiNS9_ILi1EEENS8_IJiiEEEEEESG_NS8_IJSE_iSF_EEENS4_13DefaultFusionEJEEENS4_15FmhaFwdEpilogueIS6_fNS8_IJSB_SC_SB_EEEEENS2_23IndividualTileSchedulerEJEEEEEvNT_6ParamsE,"a",@progbits
	.sectionflags	@""
	.align	4
.nv.constant0._ZN7cutlass13device_kernelINS_4fmha6kernel28FmhaKernelTmaWarpSpecializedINS1_10collective30FmhaMainloopTmaWarpSpecializedINS_12float_e4m3_tEffN4cute5tupleIJNS7_1CILi128EEENS9_ILi64EEENS9_ILi192EEEEEENS8_IJiNS9_ILi1EEENS8_IJiiEEEEEESG_NS8_IJSE_iSF_EEENS4_13DefaultFusionEJEEENS4_15FmhaFwdEpilogueIS6_fNS8_IJSB_SC_SB_EEEEENS2_23IndividualTileSchedulerEJEEEEEvNT_6ParamsE:
	.zero		2688


//--------------------- SYMBOLS --------------------------

	.type		.nv.reservedSmem.offset0,@object
	.size		.nv.reservedSmem.offset0,0x4
	.type		__assertfail,@function
